//
// Generated by NVIDIA NVVM Compiler
//
// Compiler Build ID: CL-36424714
// Cuda compilation tools, release 13.0, V13.0.88
// Based on NVVM 20.0.0
//

.version 9.0
.target sm_100
.address_size 64


.entry _Z16determinantOnGPUPdS_i(
	.param .u64 .ptr .align 1 _Z16determinantOnGPUPdS_i_param_0,
	.param .u64 .ptr .align 1 _Z16determinantOnGPUPdS_i_param_1,
	.param .u32 _Z16determinantOnGPUPdS_i_param_2
)
{
	.reg .pred 	%p<55>;
	.reg .b16 	%rs<24>;
	.reg .b32 	%r<176>;
	.reg .b64 	%rd<69>;
	.reg .b64 	%fd<143>;

	ld.param.u64 	%rd6, [_Z16determinantOnGPUPdS_i_param_0];
	ld.param.u64 	%rd7, [_Z16determinantOnGPUPdS_i_param_1];
	ld.param.u32 	%r51, [_Z16determinantOnGPUPdS_i_param_2];
	cvta.to.global.u64 	%rd8, %rd7;
	cvta.to.global.u64 	%rd9, %rd6;
	mov.u32 	%r53, %ctaid.x;
	mov.u32 	%r54, %nctaid.x;
	mov.u32 	%r55, %ctaid.y;
	mov.u32 	%r56, %nctaid.y;
	mov.u32 	%r57, %ctaid.z;
	mad.lo.s32 	%r58, %r57, %r56, %r55;
	mad.lo.s32 	%r59, %r58, %r54, %r53;
	mov.u32 	%r60, %tid.x;
	mov.u32 	%r61, %ntid.x;
	mov.u32 	%r62, %tid.y;
	mov.u32 	%r63, %ntid.y;
	mov.u32 	%r64, %tid.z;
	mad.lo.s32 	%r65, %r64, %r63, %r62;
	mad.lo.s32 	%r1, %r65, %r61, %r60;
	mul.lo.s32 	%r66, %r51, %r51;
	mul.lo.s32 	%r67, %r66, %r59;
	mul.wide.s32 	%rd10, %r67, 8;
	add.s64 	%rd1, %rd9, %rd10;
	mul.lo.s32 	%r2, %r1, %r51;
	mul.wide.s32 	%rd11, %r59, 8;
	add.s64 	%rd2, %rd8, %rd11;
	add.s32 	%r3, %r51, -2;
	cvt.u16.u32 	%rs1, %r51;
	add.s32 	%r4, %r51, 1;
	mov.b32 	%r157, 0;
	mov.b16 	%rs21, 0;
	mov.u16 	%rs22, %rs21;
	mov.u16 	%rs23, %rs21;
$L__BB0_1:
	not.b16 	%rs14, %rs22;
	add.s16 	%rs15, %rs14, %rs1;
	cvt.u32.u16 	%r68, %rs15;
	and.b32  	%r6, %r68, 7;
	add.s32 	%r7, %r6, -1;
	not.b32 	%r8, %r157;
	add.s32 	%r9, %r51, %r8;
	sub.s32 	%r10, %r3, %r157;
	mul.lo.s32 	%r11, %r157, %r51;
	add.s32 	%r69, %r11, %r157;
	mul.wide.s32 	%rd12, %r69, 8;
	add.s64 	%rd3, %rd1, %rd12;
	ld.global.f64 	%fd1, [%rd3];
	setp.neu.f64 	%p1, %fd1, 0d0000000000000000;
	@%p1 bra 	$L__BB0_20;
	add.s32 	%r166, %r157, 1;
	setp.ge.s32 	%p2, %r166, %r51;
	mov.b32 	%r171, -1;
	@%p2 bra 	$L__BB0_17;
	setp.lt.u32 	%p3, %r10, 15;
	mov.b32 	%r171, -1;
	@%p3 bra 	$L__BB0_7;
	and.b32  	%r74, %r9, -16;
	neg.s32 	%r159, %r74;
	mul.lo.s32 	%r158, %r4, %r157;
	mov.b32 	%r171, -1;
	mov.u32 	%r160, %r157;
$L__BB0_5:
	.pragma "nounroll";
	add.s32 	%r75, %r160, 1;
	add.s32 	%r76, %r158, 1;
	mul.wide.s32 	%rd13, %r76, 8;
	add.s64 	%rd14, %rd1, %rd13;
	ld.global.f64 	%fd2, [%rd14];
	setp.neu.f64 	%p4, %fd2, 0d0000000000000000;
	selp.b32 	%r77, %r75, %r171, %p4;
	ld.global.f64 	%fd3, [%rd14+8];
	setp.neu.f64 	%p5, %fd3, 0d0000000000000000;
	add.s32 	%r78, %r160, 2;
	selp.b32 	%r79, %r78, %r77, %p5;
	ld.global.f64 	%fd4, [%rd14+16];
	setp.neu.f64 	%p6, %fd4, 0d0000000000000000;
	add.s32 	%r80, %r160, 3;
	selp.b32 	%r81, %r80, %r79, %p6;
	ld.global.f64 	%fd5, [%rd14+24];
	setp.neu.f64 	%p7, %fd5, 0d0000000000000000;
	add.s32 	%r82, %r160, 4;
	selp.b32 	%r83, %r82, %r81, %p7;
	ld.global.f64 	%fd6, [%rd14+32];
	setp.neu.f64 	%p8, %fd6, 0d0000000000000000;
	add.s32 	%r84, %r160, 5;
	selp.b32 	%r85, %r84, %r83, %p8;
	ld.global.f64 	%fd7, [%rd14+40];
	setp.neu.f64 	%p9, %fd7, 0d0000000000000000;
	add.s32 	%r86, %r160, 6;
	selp.b32 	%r87, %r86, %r85, %p9;
	ld.global.f64 	%fd8, [%rd14+48];
	setp.neu.f64 	%p10, %fd8, 0d0000000000000000;
	add.s32 	%r88, %r160, 7;
	selp.b32 	%r89, %r88, %r87, %p10;
	ld.global.f64 	%fd9, [%rd14+56];
	setp.neu.f64 	%p11, %fd9, 0d0000000000000000;
	add.s32 	%r90, %r160, 8;
	selp.b32 	%r91, %r90, %r89, %p11;
	ld.global.f64 	%fd10, [%rd14+64];
	setp.neu.f64 	%p12, %fd10, 0d0000000000000000;
	add.s32 	%r92, %r160, 9;
	selp.b32 	%r93, %r92, %r91, %p12;
	ld.global.f64 	%fd11, [%rd14+72];
	setp.neu.f64 	%p13, %fd11, 0d0000000000000000;
	add.s32 	%r94, %r160, 10;
	selp.b32 	%r95, %r94, %r93, %p13;
	ld.global.f64 	%fd12, [%rd14+80];
	setp.neu.f64 	%p14, %fd12, 0d0000000000000000;
	add.s32 	%r96, %r160, 11;
	selp.b32 	%r97, %r96, %r95, %p14;
	ld.global.f64 	%fd13, [%rd14+88];
	setp.neu.f64 	%p15, %fd13, 0d0000000000000000;
	add.s32 	%r98, %r160, 12;
	selp.b32 	%r99, %r98, %r97, %p15;
	ld.global.f64 	%fd14, [%rd14+96];
	setp.neu.f64 	%p16, %fd14, 0d0000000000000000;
	add.s32 	%r100, %r160, 13;
	selp.b32 	%r101, %r100, %r99, %p16;
	ld.global.f64 	%fd15, [%rd14+104];
	setp.neu.f64 	%p17, %fd15, 0d0000000000000000;
	add.s32 	%r102, %r160, 14;
	selp.b32 	%r103, %r102, %r101, %p17;
	ld.global.f64 	%fd16, [%rd14+112];
	setp.neu.f64 	%p18, %fd16, 0d0000000000000000;
	add.s32 	%r104, %r160, 15;
	selp.b32 	%r105, %r104, %r103, %p18;
	ld.global.f64 	%fd17, [%rd14+120];
	setp.neu.f64 	%p19, %fd17, 0d0000000000000000;
	add.s32 	%r160, %r160, 16;
	selp.b32 	%r171, %r160, %r105, %p19;
	add.s32 	%r159, %r159, 16;
	add.s32 	%r158, %r158, 16;
	setp.ne.s32 	%p20, %r159, 0;
	@%p20 bra 	$L__BB0_5;
	add.s32 	%r166, %r160, 1;
$L__BB0_7:
	and.b32  	%r106, %r9, 15;
	setp.eq.s32 	%p21, %r106, 0;
	@%p21 bra 	$L__BB0_17;
	not.b16 	%rs16, %rs23;
	add.s16 	%rs17, %rs16, %rs1;
	cvt.u32.u16 	%r108, %rs17;
	and.b32  	%r27, %r108, 15;
	add.s32 	%r109, %r27, -1;
	setp.lt.u32 	%p22, %r109, 7;
	@%p22 bra 	$L__BB0_10;
	add.s32 	%r110, %r166, %r11;
	mul.wide.s32 	%rd15, %r110, 8;
	add.s64 	%rd16, %rd1, %rd15;
	ld.global.f64 	%fd18, [%rd16];
	setp.neu.f64 	%p23, %fd18, 0d0000000000000000;
	selp.b32 	%r111, %r166, %r171, %p23;
	add.s32 	%r112, %r166, 1;
	ld.global.f64 	%fd19, [%rd16+8];
	setp.neu.f64 	%p24, %fd19, 0d0000000000000000;
	selp.b32 	%r113, %r112, %r111, %p24;
	add.s32 	%r114, %r166, 2;
	ld.global.f64 	%fd20, [%rd16+16];
	setp.neu.f64 	%p25, %fd20, 0d0000000000000000;
	selp.b32 	%r115, %r114, %r113, %p25;
	add.s32 	%r116, %r166, 3;
	ld.global.f64 	%fd21, [%rd16+24];
	setp.neu.f64 	%p26, %fd21, 0d0000000000000000;
	selp.b32 	%r117, %r116, %r115, %p26;
	add.s32 	%r118, %r166, 4;
	ld.global.f64 	%fd22, [%rd16+32];
	setp.neu.f64 	%p27, %fd22, 0d0000000000000000;
	selp.b32 	%r119, %r118, %r117, %p27;
	add.s32 	%r120, %r166, 5;
	ld.global.f64 	%fd23, [%rd16+40];
	setp.neu.f64 	%p28, %fd23, 0d0000000000000000;
	selp.b32 	%r121, %r120, %r119, %p28;
	add.s32 	%r122, %r166, 6;
	ld.global.f64 	%fd24, [%rd16+48];
	setp.neu.f64 	%p29, %fd24, 0d0000000000000000;
	selp.b32 	%r123, %r122, %r121, %p29;
	add.s32 	%r124, %r166, 7;
	ld.global.f64 	%fd25, [%rd16+56];
	setp.neu.f64 	%p30, %fd25, 0d0000000000000000;
	selp.b32 	%r171, %r124, %r123, %p30;
	add.s32 	%r166, %r166, 8;
$L__BB0_10:
	and.b32  	%r125, %r27, 7;
	setp.eq.s32 	%p31, %r125, 0;
	@%p31 bra 	$L__BB0_17;
	and.b32  	%r33, %r6, 3;
	setp.lt.u32 	%p32, %r7, 3;
	@%p32 bra 	$L__BB0_13;
	add.s32 	%r127, %r166, %r11;
	mul.wide.s32 	%rd17, %r127, 8;
	add.s64 	%rd18, %rd1, %rd17;
	ld.global.f64 	%fd26, [%rd18];
	setp.neu.f64 	%p33, %fd26, 0d0000000000000000;
	selp.b32 	%r128, %r166, %r171, %p33;
	add.s32 	%r129, %r166, 1;
	ld.global.f64 	%fd27, [%rd18+8];
	setp.neu.f64 	%p34, %fd27, 0d0000000000000000;
	selp.b32 	%r130, %r129, %r128, %p34;
	add.s32 	%r131, %r166, 2;
	ld.global.f64 	%fd28, [%rd18+16];
	setp.neu.f64 	%p35, %fd28, 0d0000000000000000;
	selp.b32 	%r132, %r131, %r130, %p35;
	add.s32 	%r133, %r166, 3;
	ld.global.f64 	%fd29, [%rd18+24];
	setp.neu.f64 	%p36, %fd29, 0d0000000000000000;
	selp.b32 	%r171, %r133, %r132, %p36;
	add.s32 	%r166, %r166, 4;
$L__BB0_13:
	setp.eq.s32 	%p37, %r33, 0;
	@%p37 bra 	$L__BB0_17;
	add.s32 	%r134, %r166, %r11;
	mul.wide.s32 	%rd19, %r134, 8;
	add.s64 	%rd4, %rd1, %rd19;
	ld.global.f64 	%fd30, [%rd4];
	setp.neu.f64 	%p38, %fd30, 0d0000000000000000;
	selp.b32 	%r171, %r166, %r171, %p38;
	setp.eq.s32 	%p39, %r33, 1;
	@%p39 bra 	$L__BB0_17;
	add.s32 	%r135, %r166, 1;
	ld.global.f64 	%fd31, [%rd4+8];
	setp.neu.f64 	%p40, %fd31, 0d0000000000000000;
	selp.b32 	%r171, %r135, %r171, %p40;
	setp.eq.s32 	%p41, %r33, 2;
	@%p41 bra 	$L__BB0_17;
	add.s32 	%r136, %r166, 2;
	ld.global.f64 	%fd32, [%rd4+16];
	setp.neu.f64 	%p42, %fd32, 0d0000000000000000;
	selp.b32 	%r171, %r136, %r171, %p42;
$L__BB0_17:
	setp.ne.s32 	%p43, %r171, -1;
	@%p43 bra 	$L__BB0_19;
	mov.b64 	%rd68, 0;
	st.global.u64 	[%rd2], %rd68;
	bra.uni 	$L__BB0_35;
$L__BB0_19:
	add.s32 	%r137, %r157, %r2;
	add.s32 	%r138, %r171, %r2;
	mul.wide.s32 	%rd20, %r137, 8;
	add.s64 	%rd21, %rd1, %rd20;
	ld.global.f64 	%fd33, [%rd21];
	mul.wide.s32 	%rd22, %r138, 8;
	add.s64 	%rd23, %rd1, %rd22;
	ld.global.f64 	%fd34, [%rd23];
	st.global.f64 	[%rd21], %fd34;
	st.global.f64 	[%rd23], %fd33;
	bar.sync 	0;
$L__BB0_20:
	add.s32 	%r43, %r157, 1;
	setp.ge.s32 	%p44, %r43, %r51;
	@%p44 bra 	$L__BB0_32;
	add.s32 	%r139, %r11, %r1;
	mul.wide.s32 	%rd24, %r139, 8;
	add.s64 	%rd5, %rd1, %rd24;
	setp.lt.u32 	%p45, %r10, 7;
	mov.u32 	%r173, %r43;
	@%p45 bra 	$L__BB0_24;
	mov.u32 	%r173, %r43;
$L__BB0_23:
	.pragma "nounroll";
	mul.lo.s32 	%r140, %r173, %r51;
	add.s32 	%r141, %r140, %r157;
	mul.wide.s32 	%rd25, %r141, 8;
	add.s64 	%rd26, %rd1, %rd25;
	ld.global.f64 	%fd35, [%rd26];
	ld.global.f64 	%fd36, [%rd3];
	div.rn.f64 	%fd37, %fd35, %fd36;
	bar.sync 	0;
	add.s32 	%r142, %r140, %r1;
	mul.wide.s32 	%rd27, %r142, 8;
	add.s64 	%rd28, %rd1, %rd27;
	ld.global.f64 	%fd38, [%rd5];
	ld.global.f64 	%fd39, [%rd28];
	mul.f64 	%fd40, %fd37, %fd38;
	sub.f64 	%fd41, %fd39, %fd40;
	st.global.f64 	[%rd28], %fd41;
	mul.wide.s32 	%rd29, %r51, 8;
	add.s64 	%rd30, %rd26, %rd29;
	ld.global.f64 	%fd42, [%rd30];
	ld.global.f64 	%fd43, [%rd3];
	div.rn.f64 	%fd44, %fd42, %fd43;
	bar.sync 	0;
	add.s64 	%rd31, %rd28, %rd29;
	ld.global.f64 	%fd45, [%rd5];
	ld.global.f64 	%fd46, [%rd31];
	mul.f64 	%fd47, %fd44, %fd45;
	sub.f64 	%fd48, %fd46, %fd47;
	st.global.f64 	[%rd31], %fd48;
	add.s64 	%rd32, %rd30, %rd29;
	ld.global.f64 	%fd49, [%rd32];
	ld.global.f64 	%fd50, [%rd3];
	div.rn.f64 	%fd51, %fd49, %fd50;
	bar.sync 	0;
	add.s64 	%rd33, %rd31, %rd29;
	ld.global.f64 	%fd52, [%rd5];
	ld.global.f64 	%fd53, [%rd33];
	mul.f64 	%fd54, %fd51, %fd52;
	sub.f64 	%fd55, %fd53, %fd54;
	st.global.f64 	[%rd33], %fd55;
	add.s64 	%rd34, %rd32, %rd29;
	ld.global.f64 	%fd56, [%rd34];
	ld.global.f64 	%fd57, [%rd3];
	div.rn.f64 	%fd58, %fd56, %fd57;
	bar.sync 	0;
	add.s64 	%rd35, %rd33, %rd29;
	ld.global.f64 	%fd59, [%rd5];
	ld.global.f64 	%fd60, [%rd35];
	mul.f64 	%fd61, %fd58, %fd59;
	sub.f64 	%fd62, %fd60, %fd61;
	st.global.f64 	[%rd35], %fd62;
	add.s64 	%rd36, %rd34, %rd29;
	ld.global.f64 	%fd63, [%rd36];
	ld.global.f64 	%fd64, [%rd3];
	div.rn.f64 	%fd65, %fd63, %fd64;
	bar.sync 	0;
	add.s64 	%rd37, %rd35, %rd29;
	ld.global.f64 	%fd66, [%rd5];
	ld.global.f64 	%fd67, [%rd37];
	mul.f64 	%fd68, %fd65, %fd66;
	sub.f64 	%fd69, %fd67, %fd68;
	st.global.f64 	[%rd37], %fd69;
	add.s64 	%rd38, %rd36, %rd29;
	ld.global.f64 	%fd70, [%rd38];
	ld.global.f64 	%fd71, [%rd3];
	div.rn.f64 	%fd72, %fd70, %fd71;
	bar.sync 	0;
	add.s64 	%rd39, %rd37, %rd29;
	ld.global.f64 	%fd73, [%rd5];
	ld.global.f64 	%fd74, [%rd39];
	mul.f64 	%fd75, %fd72, %fd73;
	sub.f64 	%fd76, %fd74, %fd75;
	st.global.f64 	[%rd39], %fd76;
	add.s64 	%rd40, %rd38, %rd29;
	ld.global.f64 	%fd77, [%rd40];
	ld.global.f64 	%fd78, [%rd3];
	div.rn.f64 	%fd79, %fd77, %fd78;
	bar.sync 	0;
	add.s64 	%rd41, %rd39, %rd29;
	ld.global.f64 	%fd80, [%rd5];
	ld.global.f64 	%fd81, [%rd41];
	mul.f64 	%fd82, %fd79, %fd80;
	sub.f64 	%fd83, %fd81, %fd82;
	st.global.f64 	[%rd41], %fd83;
	add.s64 	%rd42, %rd40, %rd29;
	ld.global.f64 	%fd84, [%rd42];
	ld.global.f64 	%fd85, [%rd3];
	div.rn.f64 	%fd86, %fd84, %fd85;
	bar.sync 	0;
	add.s64 	%rd43, %rd41, %rd29;
	ld.global.f64 	%fd87, [%rd5];
	ld.global.f64 	%fd88, [%rd43];
	mul.f64 	%fd89, %fd86, %fd87;
	sub.f64 	%fd90, %fd88, %fd89;
	st.global.f64 	[%rd43], %fd90;
	add.s32 	%r173, %r173, 8;
	add.s32 	%r143, %r173, %r8;
	and.b32  	%r144, %r9, -8;
	setp.ne.s32 	%p46, %r143, %r144;
	@%p46 bra 	$L__BB0_23;
$L__BB0_24:
	and.b32  	%r145, %r9, 7;
	setp.eq.s32 	%p47, %r145, 0;
	@%p47 bra 	$L__BB0_32;
	setp.lt.u32 	%p48, %r7, 3;
	@%p48 bra 	$L__BB0_27;
	mul.lo.s32 	%r146, %r173, %r51;
	add.s32 	%r147, %r146, %r157;
	mul.wide.s32 	%rd44, %r147, 8;
	add.s64 	%rd45, %rd1, %rd44;
	ld.global.f64 	%fd91, [%rd45];
	ld.global.f64 	%fd92, [%rd3];
	div.rn.f64 	%fd93, %fd91, %fd92;
	bar.sync 	0;
	add.s32 	%r148, %r146, %r1;
	mul.wide.s32 	%rd46, %r148, 8;
	add.s64 	%rd47, %rd1, %rd46;
	ld.global.f64 	%fd94, [%rd5];
	ld.global.f64 	%fd95, [%rd47];
	mul.f64 	%fd96, %fd93, %fd94;
	sub.f64 	%fd97, %fd95, %fd96;
	st.global.f64 	[%rd47], %fd97;
	mul.wide.s32 	%rd48, %r51, 8;
	add.s64 	%rd49, %rd45, %rd48;
	ld.global.f64 	%fd98, [%rd49];
	ld.global.f64 	%fd99, [%rd3];
	div.rn.f64 	%fd100, %fd98, %fd99;
	bar.sync 	0;
	add.s64 	%rd50, %rd47, %rd48;
	ld.global.f64 	%fd101, [%rd5];
	ld.global.f64 	%fd102, [%rd50];
	mul.f64 	%fd103, %fd100, %fd101;
	sub.f64 	%fd104, %fd102, %fd103;
	st.global.f64 	[%rd50], %fd104;
	add.s64 	%rd51, %rd49, %rd48;
	ld.global.f64 	%fd105, [%rd51];
	ld.global.f64 	%fd106, [%rd3];
	div.rn.f64 	%fd107, %fd105, %fd106;
	bar.sync 	0;
	add.s64 	%rd52, %rd50, %rd48;
	ld.global.f64 	%fd108, [%rd5];
	ld.global.f64 	%fd109, [%rd52];
	mul.f64 	%fd110, %fd107, %fd108;
	sub.f64 	%fd111, %fd109, %fd110;
	st.global.f64 	[%rd52], %fd111;
	add.s64 	%rd53, %rd51, %rd48;
	ld.global.f64 	%fd112, [%rd53];
	ld.global.f64 	%fd113, [%rd3];
	div.rn.f64 	%fd114, %fd112, %fd113;
	bar.sync 	0;
	add.s64 	%rd54, %rd52, %rd48;
	ld.global.f64 	%fd115, [%rd5];
	ld.global.f64 	%fd116, [%rd54];
	mul.f64 	%fd117, %fd114, %fd115;
	sub.f64 	%fd118, %fd116, %fd117;
	st.global.f64 	[%rd54], %fd118;
	add.s32 	%r173, %r173, 4;
$L__BB0_27:
	and.b32  	%r149, %r6, 3;
	setp.eq.s32 	%p49, %r149, 0;
	@%p49 bra 	$L__BB0_32;
	xor.b16  	%rs18, %rs21, 3;
	add.s16 	%rs7, %rs18, %rs1;
	and.b16  	%rs19, %rs7, 3;
	setp.eq.s16 	%p50, %rs19, 1;
	@%p50 bra 	$L__BB0_30;
	mul.lo.s32 	%r150, %r173, %r51;
	add.s32 	%r151, %r150, %r157;
	mul.wide.s32 	%rd55, %r151, 8;
	add.s64 	%rd56, %rd1, %rd55;
	ld.global.f64 	%fd119, [%rd56];
	ld.global.f64 	%fd120, [%rd3];
	div.rn.f64 	%fd121, %fd119, %fd120;
	bar.sync 	0;
	add.s32 	%r152, %r150, %r1;
	mul.wide.s32 	%rd57, %r152, 8;
	add.s64 	%rd58, %rd1, %rd57;
	ld.global.f64 	%fd122, [%rd5];
	ld.global.f64 	%fd123, [%rd58];
	mul.f64 	%fd124, %fd121, %fd122;
	sub.f64 	%fd125, %fd123, %fd124;
	st.global.f64 	[%rd58], %fd125;
	mul.wide.s32 	%rd59, %r51, 8;
	add.s64 	%rd60, %rd56, %rd59;
	ld.global.f64 	%fd126, [%rd60];
	ld.global.f64 	%fd127, [%rd3];
	div.rn.f64 	%fd128, %fd126, %fd127;
	bar.sync 	0;
	add.s64 	%rd61, %rd58, %rd59;
	ld.global.f64 	%fd129, [%rd5];
	ld.global.f64 	%fd130, [%rd61];
	mul.f64 	%fd131, %fd128, %fd129;
	sub.f64 	%fd132, %fd130, %fd131;
	st.global.f64 	[%rd61], %fd132;
	add.s32 	%r173, %r173, 2;
$L__BB0_30:
	and.b16  	%rs20, %rs7, 1;
	setp.eq.b16 	%p51, %rs20, 1;
	not.pred 	%p52, %p51;
	@%p52 bra 	$L__BB0_32;
	mul.lo.s32 	%r153, %r173, %r51;
	add.s32 	%r154, %r153, %r157;
	mul.wide.s32 	%rd62, %r154, 8;
	add.s64 	%rd63, %rd1, %rd62;
	ld.global.f64 	%fd133, [%rd63];
	ld.global.f64 	%fd134, [%rd3];
	div.rn.f64 	%fd135, %fd133, %fd134;
	bar.sync 	0;
	add.s32 	%r155, %r153, %r1;
	mul.wide.s32 	%rd64, %r155, 8;
	add.s64 	%rd65, %rd1, %rd64;
	ld.global.f64 	%fd136, [%rd5];
	ld.global.f64 	%fd137, [%rd65];
	mul.f64 	%fd138, %fd135, %fd136;
	sub.f64 	%fd139, %fd137, %fd138;
	st.global.f64 	[%rd65], %fd139;
$L__BB0_32:
	setp.ne.s32 	%p53, %r1, %r157;
	@%p53 bra 	$L__BB0_34;
	ld.global.f64 	%fd140, [%rd2];
	add.s32 	%r156, %r2, %r1;
	mul.wide.s32 	%rd66, %r156, 8;
	add.s64 	%rd67, %rd1, %rd66;
	ld.global.f64 	%fd141, [%rd67];
	mul.f64 	%fd142, %fd140, %fd141;
	st.global.f64 	[%rd2], %fd142;
$L__BB0_34:
	setp.ne.s32 	%p54, %r1, %r157;
	add.s16 	%rs23, %rs23, 1;
	add.s16 	%rs22, %rs22, 1;
	add.s16 	%rs21, %rs21, 1;
	mov.u32 	%r157, %r43;
	@%p54 bra 	$L__BB0_1;
$L__BB0_35:
	ret;

}


// ===== COMPILED SASS (sm_100) =====

	.target	sm_100

	.elftype	@"ET_EXEC"


//--------------------- .note.nv.tkinfo           --------------------------
	.section	.note.nv.tkinfo,"",@"SHT_NOTE"
	.sectionflags	@"SHF_NOTE_NV_TKINFO"
	.tkinfo
        /*0018*/ 	.word	0x00000002
        /*0030*/ 	.string	""
        /*0030*/ 	.string	"ptxas"
        /*0030*/ 	.string	"Cuda compilation tools, release 13.0, V13.0.88"
        /*0030*/ 	.string	"Build cuda_13.0.r13.0/compiler.36424714_0"
        /*0030*/ 	.string	"-arch sm_100 -m 64 "



//--------------------- .note.nv.cuinfo           --------------------------
	.section	.note.nv.cuinfo,"",@"SHT_NOTE"
	.sectionflags	@"SHF_NOTE_NV_CUINFO"
        /*0018*/ 	.short	0x0002
        /*001a*/ 	.short	0x0064
        /*001c*/ 	.short	0x0082
	.zero		2


//--------------------- .nv.info                  --------------------------
	.section	.nv.info,"",@"SHT_CUDA_INFO"
	.align	4


	//----- nvinfo : EIATTR_REGCOUNT
	.align		4
        /*0000*/ 	.byte	0x04, 0x2f
        /*0002*/ 	.short	(.L_1 - .L_0)
	.align		4
.L_0:
        /*0004*/ 	.word	index@(_Z16determinantOnGPUPdS_i)
        /*0008*/ 	.word	0x00000030


	//----- nvinfo : EIATTR_FRAME_SIZE
	.align		4
.L_1:
        /*000c*/ 	.byte	0x04, 0x11
        /*000e*/ 	.short	(.L_3 - .L_2)
	.align		4
.L_2:
        /*0010*/ 	.word	index@($__internal_0_$__cuda_sm20_div_rn_f64_full)
        /*0014*/ 	.word	0x00000000


	//----- nvinfo : EIATTR_FRAME_SIZE
	.align		4
.L_3:
        /*0018*/ 	.byte	0x04, 0x11
        /*001a*/ 	.short	(.L_5 - .L_4)
	.align		4
.L_4:
        /*001c*/ 	.word	index@(_Z16determinantOnGPUPdS_i)
        /*0020*/ 	.word	0x00000000


	//----- nvinfo : EIATTR_MIN_STACK_SIZE
	.align		4
.L_5:
        /*0024*/ 	.byte	0x04, 0x12
        /*0026*/ 	.short	(.L_7 - .L_6)
	.align		4
.L_6:
        /*0028*/ 	.word	index@(_Z16determinantOnGPUPdS_i)
        /*002c*/ 	.word	0x00000000
.L_7:


//--------------------- .nv.compat                --------------------------
	.section	.nv.compat,"",@"SHT_CUDA_COMPAT_INFO"
	.align	4
        /*0000*/ 	.byte	0x02, 0x09, 0x00, 0x00, 0x02, 0x02, 0x01, 0x00, 0x02, 0x05, 0x05, 0x00, 0x03, 0x07, 0x01, 0x01
        /*0010*/ 	.byte	0x02, 0x03, 0x00, 0x00, 0x02, 0x06, 0x01, 0x00, 0x04, 0x0b, 0x08, 0x00, 0x01, 0x00, 0x00, 0x00
        /*0020*/ 	.byte	0x00, 0x00, 0x00, 0x00


//--------------------- .nv.info._Z16determinantOnGPUPdS_i --------------------------
	.section	.nv.info._Z16determinantOnGPUPdS_i,"",@"SHT_CUDA_INFO"
	.sectionflags	@""
	.align	4


	//----- nvinfo : EIATTR_CUDA_API_VERSION
	.align		4
        /*0000*/ 	.byte	0x04, 0x37
        /*0002*/ 	.short	(.L_9 - .L_8)
.L_8:
        /*0004*/ 	.word	0x00000082


	//----- nvinfo : EIATTR_KPARAM_INFO
	.align		4
.L_9:
        /*0008*/ 	.byte	0x04, 0x17
        /*000a*/ 	.short	(.L_11 - .L_10)
.L_10:
        /*000c*/ 	.word	0x00000000
        /*0010*/ 	.short	0x0002
        /*0012*/ 	.short	0x0010
        /*0014*/ 	.byte	0x00, 0xf0, 0x11, 0x00


	//----- nvinfo : EIATTR_KPARAM_INFO
	.align		4
.L_11:
        /*0018*/ 	.byte	0x04, 0x17
        /*001a*/ 	.short	(.L_13 - .L_12)
.L_12:
        /*001c*/ 	.word	0x00000000
        /*0020*/ 	.short	0x0001
        /*0022*/ 	.short	0x0008
        /*0024*/ 	.byte	0x00, 0xf5, 0x21, 0x00


	//----- nvinfo : EIATTR_KPARAM_INFO
	.align		4
.L_13:
        /*0028*/ 	.byte	0x04, 0x17
        /*002a*/ 	.short	(.L_15 - .L_14)
.L_14:
        /*002c*/ 	.word	0x00000000
        /*0030*/ 	.short	0x0000
        /*0032*/ 	.short	0x0000
        /*0034*/ 	.byte	0x00, 0xf5, 0x21, 0x00


	//----- nvinfo : EIATTR_SPARSE_MMA_MASK
	.align		4
.L_15:
        /*0038*/ 	.byte	0x03, 0x50
        /*003a*/ 	.short	0x0000


	//----- nvinfo : EIATTR_MAXREG_COUNT
	.align		4
        /*003c*/ 	.byte	0x03, 0x1b
        /*003e*/ 	.short	0x00ff


	//----- nvinfo : EIATTR_NUM_BARRIERS
	.align		4
        /*0040*/ 	.byte	0x02, 0x4c
        /*0042*/ 	.byte	0x01
	.zero		1


	//----- nvinfo : EIATTR_MERCURY_ISA_VERSION
	.align		4
        /*0044*/ 	.byte	0x03, 0x5f
        /*0046*/ 	.short	0x0101


	//----- nvinfo : EIATTR_VRC_CTA_INIT_COUNT
	.align		4
        /*0048*/ 	.byte	0x02, 0x4a
	.zero		1
	.zero		1


	//----- nvinfo : EIATTR_EXIT_INSTR_OFFSETS
	.align		4
        /*004c*/ 	.byte	0x04, 0x1c
        /*004e*/ 	.short	(.L_17 - .L_16)


	//   ....[0]....
.L_16:
        /*0050*/ 	.word	0x00002e20


	//   ....[1]....
        /*0054*/ 	.word	0x00002e40


	//----- nvinfo : EIATTR_CRS_STACK_SIZE
	.align		4
.L_17:
        /*0058*/ 	.byte	0x04, 0x1e
        /*005a*/ 	.short	(.L_19 - .L_18)
.L_18:
        /*005c*/ 	.word	0x00000000


	//----- nvinfo : EIATTR_CBANK_PARAM_SIZE
	.align		4
.L_19:
        /*0060*/ 	.byte	0x03, 0x19
        /*0062*/ 	.short	0x0014


	//----- nvinfo : EIATTR_PARAM_CBANK
	.align		4
        /*0064*/ 	.byte	0x04, 0x0a
        /*0066*/ 	.short	(.L_21 - .L_20)
	.align		4
.L_20:
        /*0068*/ 	.word	index@(.nv.constant0._Z16determinantOnGPUPdS_i)
        /*006c*/ 	.short	0x0380
        /*006e*/ 	.short	0x0014


	//----- nvinfo : EIATTR_SW_WAR
	.align		4
.L_21:
        /*0070*/ 	.byte	0x04, 0x36
        /*0072*/ 	.short	(.L_23 - .L_22)
.L_22:
        /*0074*/ 	.word	0x00000008
.L_23:


//--------------------- .nv.callgraph             --------------------------
	.section	.nv.callgraph,"",@"SHT_CUDA_CALLGRAPH"
	.align	4
	.sectionentsize	8
	.align		4
        /*0000*/ 	.word	0x00000000
	.align		4
        /*0004*/ 	.word	0xffffffff
	.align		4
        /*0008*/ 	.word	0x00000000
	.align		4
        /*000c*/ 	.word	0xfffffffe
	.align		4
        /*0010*/ 	.word	0x00000000
	.align		4
        /*0014*/ 	.word	0xfffffffd
	.align		4
        /*0018*/ 	.word	0x00000000
	.align		4
        /*001c*/ 	.word	0xfffffffc


//--------------------- .text._Z16determinantOnGPUPdS_i --------------------------
	.section	.text._Z16determinantOnGPUPdS_i,"ax",@progbits
	.align	128
.text._Z16determinantOnGPUPdS_i:
        .type           _Z16determinantOnGPUPdS_i,@function
        .size           _Z16determinantOnGPUPdS_i,(.L_x_51 - _Z16determinantOnGPUPdS_i)
        .other          _Z16determinantOnGPUPdS_i,@"STO_CUDA_ENTRY STV_DEFAULT"
_Z16determinantOnGPUPdS_i:
[----:B------:R-:W-:Y:S01]  /*0000*/  LDC R1, c[0x0][0x37c] ;  /* 0x0000df00ff017b82 */ /* 0x000fe20000000800 */
[----:B------:R-:W0:Y:S07]  /*0010*/  S2R R0, SR_CTAID.Y ;  /* 0x0000000000007919 */ /* 0x000e2e0000002600 */
[----:B------:R-:W1:Y:S01]  /*0020*/  LDC R3, c[0x0][0x370] ;  /* 0x0000dc00ff037b82 */ /* 0x000e620000000800 */
[----:B------:R-:W-:Y:S01]  /*0030*/  IMAD.MOV.U32 R14, RZ, RZ, RZ ;  /* 0x000000ffff0e7224 */ /* 0x000fe200078e00ff */
[----:B------:R-:W-:Y:S01]  /*0040*/  PRMT R12, RZ, 0x7610, R12 ;  /* 0x00007610ff0c7816 */ /* 0x000fe2000000000c */
[----:B------:R-:W0:Y:S01]  /*0050*/  S2R R2, SR_CTAID.Z ;  /* 0x0000000000027919 */ /* 0x000e220000002700 */
[----:B------:R-:W-:Y:S01]  /*0060*/  PRMT R11, RZ, 0x7610, R11 ;  /* 0x00007610ff0b7816 */ /* 0x000fe2000000000b */
[----:B------:R-:W2:Y:S01]  /*0070*/  LDCU.64 UR6, c[0x0][0x358] ;  /* 0x00006b00ff0677ac */ /* 0x000ea20008000a00 */
[----:B------:R-:W-:Y:S01]  /*0080*/  PRMT R10, RZ, 0x7610, R10 ;  /* 0x00007610ff0a7816 */ /* 0x000fe2000000000a */
[----:B------:R-:W3:Y:S01]  /*0090*/  S2R R16, SR_TID.Y ;  /* 0x0000000000107919 */ /* 0x000ee20000002200 */
[----:B------:R-:W0:Y:S01]  /*00a0*/  LDC R5, c[0x0][0x374] ;  /* 0x0000dd00ff057b82 */ /* 0x000e220000000800 */
[----:B------:R-:W4:Y:S01]  /*00b0*/  LDCU UR5, c[0x0][0x360] ;  /* 0x00006c00ff0577ac */ /* 0x000f220008000800 */
[----:B------:R-:W3:Y:S01]  /*00c0*/  S2R R9, SR_TID.Z ;  /* 0x0000000000097919 */ /* 0x000ee20000002300 */
[----:B------:R-:W3:Y:S01]  /*00d0*/  LDCU UR8, c[0x0][0x364] ;  /* 0x00006c80ff0877ac */ /* 0x000ee20008000800 */
[----:B------:R-:W4:Y:S04]  /*00e0*/  S2R R7, SR_TID.X ;  /* 0x0000000000077919 */ /* 0x000f280000002100 */
[----:B------:R-:W1:Y:S08]  /*00f0*/  S2UR UR4, SR_CTAID.X ;  /* 0x00000000000479c3 */ /* 0x000e700000002500 */
[----:B------:R-:W5:Y:S08]  /*0100*/  LDC R4, c[0x0][0x390] ;  /* 0x0000e400ff047b82 */ /* 0x000f700000000800 */
[----:B------:R-:W2:Y:S01]  /*0110*/  LDC.64 R26, c[0x0][0x380] ;  /* 0x0000e000ff1a7b82 */ /* 0x000ea20000000a00 */
[----:B0-----:R-:W-:-:S07]  /*0120*/  IMAD R0, R5, R2, R0 ;  /* 0x0000000205007224 */ /* 0x001fce00078e0200 */
[----:B------:R-:W0:Y:S01]  /*0130*/  LDC.64 R24, c[0x0][0x388] ;  /* 0x0000e200ff187b82 */ /* 0x000e220000000a00 */
[----:B-1----:R-:W-:Y:S01]  /*0140*/  IMAD R3, R0, R3, UR4 ;  /* 0x0000000400037e24 */ /* 0x002fe2000f8e0203 */
[----:B------:R-:W1:Y:S01]  /*0150*/  LDCU.U16 UR4, c[0x0][0x390] ;  /* 0x00007200ff0477ac */ /* 0x000e620008000400 */
[----:B---3--:R-:W-:Y:S01]  /*0160*/  IMAD R16, R9, UR8, R16 ;  /* 0x0000000809107c24 */ /* 0x008fe2000f8e0210 */
[----:B------:R-:W3:Y:S03]  /*0170*/  LDCU UR8, c[0x0][0x390] ;  /* 0x00007200ff0877ac */ /* 0x000ee60008000800 */
[----:B----4-:R-:W-:Y:S02]  /*0180*/  IMAD R16, R16, UR5, R7 ;  /* 0x0000000510107c24 */ /* 0x010fe4000f8e0207 */
[C---:B-----5:R-:W-:Y:S02]  /*0190*/  IMAD R0, R4.reuse, R4, RZ ;  /* 0x0000000404007224 */ /* 0x060fe400078e02ff */
[----:B------:R-:W-:-:S02]  /*01a0*/  VIADD R9, R4, 0x1 ;  /* 0x0000000104097836 */ /* 0x000fc40000000000 */
[----:B------:R-:W-:-:S04]  /*01b0*/  IMAD R5, R3, R0, RZ ;  /* 0x0000000003057224 */ /* 0x000fc800078e02ff */
[----:B--2---:R-:W-:-:S04]  /*01c0*/  IMAD.WIDE R26, R5, 0x8, R26 ;  /* 0x00000008051a7825 */ /* 0x004fc800078e021a */
[----:B01-3--:R-:W-:-:S07]  /*01d0*/  IMAD.WIDE R24, R3, 0x8, R24 ;  /* 0x0000000803187825 */ /* 0x00bfce00078e0218 */
.L_x_44:
[----:B0-----:R-:W0:Y:S02]  /*01e0*/  LDCU UR5, c[0x0][0x390] ;  /* 0x00007200ff0577ac */ /* 0x001e240008000800 */
[----:B0-----:R-:W-:-:S05]  /*01f0*/  MOV R13, UR5 ;  /* 0x00000005000d7c02 */ /* 0x001fca0008000f00 */
[----:B------:R-:W-:-:S04]  /*0200*/  IMAD R23, R14, R13, R14 ;  /* 0x0000000d0e177224 */ /* 0x000fc800078e020e */
[----:B------:R-:W-:-:S05]  /*0210*/  IMAD.WIDE R22, R23, 0x8, R26 ;  /* 0x0000000817167825 */ /* 0x000fca00078e021a */
[----:B--2---:R-:W2:Y:S01]  /*0220*/  LDG.E.64 R2, desc[UR6][R22.64] ;  /* 0x0000000616027981 */ /* 0x004ea2000c1e1b00 */
[----:B------:R-:W-:Y:S02]  /*0230*/  LOP3.LUT R0, RZ, R11, RZ, 0x33, !PT ;  /* 0x0000000bff007212 */ /* 0x000fe400078e33ff */
[----:B------:R-:W-:-:S03]  /*0240*/  LOP3.LUT R8, RZ, R14, RZ, 0x33, !PT ;  /* 0x0000000eff087212 */ /* 0x000fc600078e33ff */
[----:B------:R-:W-:Y:S02]  /*0250*/  VIADD R0, R0, UR4 ;  /* 0x0000000400007c36 */ /* 0x000fe40008000000 */
[----:B------:R-:W-:-:S03]  /*0260*/  IMAD.IADD R6, R8, 0x1, R13 ;  /* 0x0000000108067824 */ /* 0x000fc600078e020d */
[----:B------:R-:W-:Y:S02]  /*0270*/  LOP3.LUT R7, R0, 0x7, RZ, 0xc0, !PT ;  /* 0x0000000700077812 */ /* 0x000fe400078ec0ff */
[----:B------:R-:W-:Y:S02]  /*0280*/  IADD3 R0, PT, PT, -R14, -0x2, R13 ;  /* 0xfffffffe0e007810 */ /* 0x000fe40007ffe10d */
[----:B------:R-:W-:Y:S01]  /*0290*/  IADD3 R5, PT, PT, R7, -0x1, RZ ;  /* 0xffffffff07057810 */ /* 0x000fe20007ffe0ff */
[----:B--2---:R-:W-:-:S14]  /*02a0*/  DSETP.NEU.AND P0, PT, R2, RZ, PT ;  /* 0x000000ff0200722a */ /* 0x004fdc0003f0d000 */
[----:B-1----:R-:W-:Y:S05]  /*02b0*/  @P0 BRA `(.L_x_0) ;  /* 0x00000008008c0947 */ /* 0x002fea0003800000 */
[----:B------:R-:W-:Y:S01]  /*02c0*/  VIADD R15, R14, 0x1 ;  /* 0x000000010e0f7836 */ /* 0x000fe20000000000 */
[----:B------:R-:W-:Y:S01]  /*02d0*/  BSSY.RECONVERGENT B0, `(.L_x_1) ;  /* 0x0000095000007945 */ /* 0x000fe20003800200 */
[----:B------:R-:W-:-:S03]  /*02e0*/  IMAD.MOV.U32 R44, RZ, RZ, -0x1 ;  /* 0xffffffffff2c7424 */ /* 0x000fc600078e00ff */
[----:B------:R-:W-:-:S13]  /*02f0*/  ISETP.GE.AND P0, PT, R15, R13, PT ;  /* 0x0000000d0f00720c */ /* 0x000fda0003f06270 */
[----:B------:R-:W-:Y:S05]  /*0300*/  @P0 BRA `(.L_x_2) ;  /* 0x0000000800440947 */ /* 0x000fea0003800000 */
[----:B------:R-:W-:Y:S01]  /*0310*/  ISETP.GE.U32.AND P0, PT, R0, 0xf, PT ;  /* 0x0000000f0000780c */ /* 0x000fe20003f06070 */
[----:B------:R-:W-:Y:S01]  /*0320*/  BSSY.RECONVERGENT B1, `(.L_x_3) ;  /* 0x0000042000017945 */ /* 0x000fe20003800200 */
[----:B------:R-:W-:-:S11]  /*0330*/  MOV R44, 0xffffffff ;  /* 0xffffffff002c7802 */ /* 0x000fd60000000f00 */
[----:B------:R-:W-:Y:S05]  /*0340*/  @!P0 BRA `(.L_x_4) ;  /* 0x0000000000fc8947 */ /* 0x000fea0003800000 */
[----:B------:R-:W-:Y:S01]  /*0350*/  LOP3.LUT R17, R6, 0xfffffff0, RZ, 0xc0, !PT ;  /* 0xfffffff006117812 */ /* 0x000fe200078ec0ff */
[----:B------:R-:W-:Y:S01]  /*0360*/  BSSY.RECONVERGENT B2, `(.L_x_5) ;  /* 0x000003c000027945 */ /* 0x000fe20003800200 */
[----:B------:R-:W-:Y:S02]  /*0370*/  IMAD R4, R9, R14, RZ ;  /* 0x0000000e09047224 */ /* 0x000fe400078e02ff */
[----:B------:R-:W-:Y:S01]  /*0380*/  IMAD.MOV.U32 R44, RZ, RZ, -0x1 ;  /* 0xffffffffff2c7424 */ /* 0x000fe200078e00ff */
[----:B------:R-:W-:Y:S01]  /*0390*/  IADD3 R17, PT, PT, -R17, RZ, RZ ;  /* 0x000000ff11117210 */ /* 0x000fe20007ffe1ff */
[----:B------:R-:W-:-:S07]  /*03a0*/  IMAD.MOV.U32 R15, RZ, RZ, R14 ;  /* 0x000000ffff0f7224 */ /* 0x000fce00078e000e */
.L_x_6:
[----:B------:R-:W-:-:S04]  /*03b0*/  VIADD R43, R4, 0x1 ;  /* 0x00000001042b7836 */ /* 0x000fc80000000000 */
[----:B------:R-:W-:-:S05]  /*03c0*/  IMAD.WIDE R42, R43, 0x8, R26 ;  /* 0x000000082b2a7825 */ /* 0x000fca00078e021a */
[----:B------:R-:W2:Y:S04]  /*03d0*/  LDG.E.64 R2, desc[UR6][R42.64] ;  /* 0x000000062a027981 */ /* 0x000ea8000c1e1b00 */
[----:B------:R-:W3:Y:S04]  /*03e0*/  LDG.E.64 R18, desc[UR6][R42.64+0x8] ;  /* 0x000008062a127981 */ /* 0x000ee8000c1e1b00 */
[----:B------:R-:W4:Y:S04]  /*03f0*/  LDG.E.64 R20, desc[UR6][R42.64+0x10] ;  /* 0x000010062a147981 */ /* 0x000f28000c1e1b00 */
[----:B------:R-:W5:Y:S04]  /*0400*/  LDG.E.64 R28, desc[UR6][R42.64+0x18] ;  /* 0x000018062a1c7981 */ /* 0x000f68000c1e1b00 */
[----:B------:R-:W5:Y:S04]  /*0410*/  LDG.E.64 R30, desc[UR6][R42.64+0x20] ;  /* 0x000020062a1e7981 */ /* 0x000f68000c1e1b00 */
[----:B------:R-:W5:Y:S04]  /*0420*/  LDG.E.64 R32, desc[UR6][R42.64+0x28] ;  /* 0x000028062a207981 */ /* 0x000f68000c1e1b00 */
[----:B------:R-:W5:Y:S04]  /*0430*/  LDG.E.64 R40, desc[UR6][R42.64+0x30] ;  /* 0x000030062a287981 */ /* 0x000f68000c1e1b00 */
[----:B------:R-:W5:Y:S04]  /*0440*/  LDG.E.64 R38, desc[UR6][R42.64+0x38] ;  /* 0x000038062a267981 */ /* 0x000f68000c1e1b00 */
[----:B------:R-:W5:Y:S04]  /*0450*/  LDG.E.64 R34, desc[UR6][R42.64+0x70] ;  /* 0x000070062a227981 */ /* 0x000f68000c1e1b00 */
[----:B------:R-:W5:Y:S01]  /*0460*/  LDG.E.64 R36, desc[UR6][R42.64+0x78] ;  /* 0x000078062a247981 */ /* 0x000f62000c1e1b00 */
[----:B--2---:R-:W-:-:S03]  /*0470*/  DSETP.NEU.AND P3, PT, R2, RZ, PT ;  /* 0x000000ff0200722a */ /* 0x004fc60003f6d000 */
[----:B------:R-:W2:Y:S01]  /*0480*/  LDG.E.64 R2, desc[UR6][R42.64+0x40] ;  /* 0x000040062a027981 */ /* 0x000ea2000c1e1b00 */
[----:B---3--:R-:W-:-:S03]  /*0490*/  DSETP.NEU.AND P4, PT, R18, RZ, PT ;  /* 0x000000ff1200722a */ /* 0x008fc60003f8d000 */
[----:B------:R-:W3:Y:S01]  /*04a0*/  LDG.E.64 R18, desc[UR6][R42.64+0x48] ;  /* 0x000048062a127981 */ /* 0x000ee2000c1e1b00 */
[----:B----4-:R-:W-:-:S03]  /*04b0*/  DSETP.NEU.AND P5, PT, R20, RZ, PT ;  /* 0x000000ff1400722a */ /* 0x010fc60003fad000 */
[----:B------:R-:W4:Y:S01]  /*04c0*/  LDG.E.64 R20, desc[UR6][R42.64+0x50] ;  /* 0x000050062a147981 */ /* 0x000f22000c1e1b00 */
[----:B-----5:R-:W-:-:S03]  /*04d0*/  DSETP.NEU.AND P6, PT, R28, RZ, PT ;  /* 0x000000ff1c00722a */ /* 0x020fc60003fcd000 */
[----:B------:R-:W5:Y:S01]  /*04e0*/  LDG.E.64 R28, desc[UR6][R42.64+0x58] ;  /* 0x000058062a1c7981 */ /* 0x000f62000c1e1b00 */
[----:B------:R-:W-:-:S03]  /*04f0*/  DSETP.NEU.AND P2, PT, R30, RZ, PT ;  /* 0x000000ff1e00722a */ /* 0x000fc60003f4d000 */
[----:B------:R-:W5:Y:S01]  /*0500*/  LDG.E.64 R30, desc[UR6][R42.64+0x60] ;  /* 0x000060062a1e7981 */ /* 0x000f62000c1e1b00 */
[----:B------:R-:W-:-:S03]  /*0510*/  DSETP.NEU.AND P0, PT, R32, RZ, PT ;  /* 0x000000ff2000722a */ /* 0x000fc60003f0d000 */
[----:B------:R-:W5:Y:S01]  /*0520*/  LDG.E.64 R32, desc[UR6][R42.64+0x68] ;  /* 0x000068062a207981 */ /* 0x000f62000c1e1b00 */
[C---:B------:R-:W-:Y:S01]  /*0530*/  @P3 VIADD R44, R15.reuse, 0x1 ;  /* 0x000000010f2c3836 */ /* 0x040fe20000000000 */
[----:B------:R-:W-:Y:S01]  /*0540*/  DSETP.NEU.AND P1, PT, R40, RZ, PT ;  /* 0x000000ff2800722a */ /* 0x000fe20003f2d000 */
[C---:B------:R-:W-:Y:S01]  /*0550*/  @P4 IADD3 R44, PT, PT, R15.reuse, 0x2, RZ ;  /* 0x000000020f2c4810 */ /* 0x040fe20007ffe0ff */
[C---:B------:R-:W-:Y:S02]  /*0560*/  @P5 VIADD R44, R15.reuse, 0x3 ;  /* 0x000000030f2c5836 */ /* 0x040fe40000000000 */
[C---:B------:R-:W-:Y:S01]  /*0570*/  @P6 VIADD R44, R15.reuse, 0x4 ;  /* 0x000000040f2c6836 */ /* 0x040fe20000000000 */
[----:B------:R-:W-:Y:S01]  /*0580*/  DSETP.NEU.AND P3, PT, R38, RZ, PT ;  /* 0x000000ff2600722a */ /* 0x000fe20003f6d000 */
[----:B------:R-:W-:-:S03]  /*0590*/  @P2 IADD3 R44, PT, PT, R15, 0x5, RZ ;  /* 0x000000050f2c2810 */ /* 0x000fc60007ffe0ff */
[----:B------:R-:W-:-:S05]  /*05a0*/  @P0 VIADD R44, R15, 0x6 ;  /* 0x000000060f2c0836 */ /* 0x000fca0000000000 */
[----:B------:R-:W-:-:S05]  /*05b0*/  @P1 VIADD R44, R15, 0x7 ;  /* 0x000000070f2c1836 */ /* 0x000fca0000000000 */
[----:B------:R-:W-:Y:S02]  /*05c0*/  @P3 IADD3 R44, PT, PT, R15, 0x8, RZ ;  /* 0x000000080f2c3810 */ /* 0x000fe40007ffe0ff */
[----:B------:R-:W-:Y:S01]  /*05d0*/  IADD3 R17, PT, PT, R17, 0x10, RZ ;  /* 0x0000001011117810 */ /* 0x000fe20007ffe0ff */
[----:B------:R-:W-:Y:S01]  /*05e0*/  VIADD R4, R4, 0x10 ;  /* 0x0000001004047836 */ /* 0x000fe20000000000 */
[----:B--2---:R-:W-:Y:S02]  /*05f0*/  DSETP.NEU.AND P2, PT, R2, RZ, PT ;  /* 0x000000ff0200722a */ /* 0x004fe40003f4d000 */
[----:B---3--:R-:W-:Y:S02]  /*0600*/  DSETP.NEU.AND P0, PT, R18, RZ, PT ;  /* 0x000000ff1200722a */ /* 0x008fe40003f0d000 */
[----:B----4-:R-:W-:Y:S02]  /*0610*/  DSETP.NEU.AND P1, PT, R20, RZ, PT ;  /* 0x000000ff1400722a */ /* 0x010fe40003f2d000 */
[----:B-----5:R-:W-:-:S08]  /*0620*/  DSETP.NEU.AND P3, PT, R28, RZ, PT ;  /* 0x000000ff1c00722a */ /* 0x020fd00003f6d000 */
[C---:B------:R-:W-:Y:S01]  /*0630*/  @P2 VIADD R44, R15.reuse, 0x9 ;  /* 0x000000090f2c2836 */ /* 0x040fe20000000000 */
[----:B------:R-:W-:Y:S01]  /*0640*/  DSETP.NEU.AND P2, PT, R30, RZ, PT ;  /* 0x000000ff1e00722a */ /* 0x000fe20003f4d000 */
[C---:B------:R-:W-:Y:S01]  /*0650*/  @P0 VIADD R44, R15.reuse, 0xa ;  /* 0x0000000a0f2c0836 */ /* 0x040fe20000000000 */
[----:B------:R-:W-:Y:S01]  /*0660*/  DSETP.NEU.AND P0, PT, R32, RZ, PT ;  /* 0x000000ff2000722a */ /* 0x000fe20003f0d000 */
[C---:B------:R-:W-:Y:S01]  /*0670*/  @P1 IADD3 R44, PT, PT, R15.reuse, 0xb, RZ ;  /* 0x0000000b0f2c1810 */ /* 0x040fe20007ffe0ff */
[----:B------:R-:W-:Y:S01]  /*0680*/  DSETP.NEU.AND P1, PT, R34, RZ, PT ;  /* 0x000000ff2200722a */ /* 0x000fe20003f2d000 */
[----:B------:R-:W-:-:S09]  /*0690*/  @P3 VIADD R44, R15, 0xc ;  /* 0x0000000c0f2c3836 */ /* 0x000fd20000000000 */
[----:B------:R-:W-:Y:S01]  /*06a0*/  @P2 VIADD R44, R15, 0xd ;  /* 0x0000000d0f2c2836 */ /* 0x000fe20000000000 */
[----:B------:R-:W-:Y:S01]  /*06b0*/  ISETP.NE.AND P2, PT, R17, RZ, PT ;  /* 0x000000ff1100720c */ /* 0x000fe20003f45270 */
[C---:B------:R-:W-:Y:S01]  /*06c0*/  @P0 VIADD R44, R15.reuse, 0xe ;  /* 0x0000000e0f2c0836 */ /* 0x040fe20000000000 */
[----:B------:R-:W-:Y:S01]  /*06d0*/  DSETP.NEU.AND P0, PT, R36, RZ, PT ;  /* 0x000000ff2400722a */ /* 0x000fe20003f0d000 */
[C---:B------:R-:W-:Y:S01]  /*06e0*/  @P1 VIADD R44, R15.reuse, 0xf ;  /* 0x0000000f0f2c1836 */ /* 0x040fe20000000000 */
[----:B------:R-:W-:-:S04]  /*06f0*/  IADD3 R15, PT, PT, R15, 0x10, RZ ;  /* 0x000000100f0f7810 */ /* 0x000fc80007ffe0ff */
[----:B------:R-:W-:-:S05]  /*0700*/  SEL R44, R15, R44, P0 ;  /* 0x0000002c0f2c7207 */ /* 0x000fca0000000000 */
[----:B------:R-:W-:Y:S05]  /*0710*/  @P2 BRA `(.L_x_6) ;  /* 0xfffffffc00242947 */ /* 0x000fea000383ffff */
[----:B------:R-:W-:Y:S05]  /*0720*/  BSYNC.RECONVERGENT B2 ;  /* 0x0000000000027941 */ /* 0x000fea0003800200 */
.L_x_5:
[----:B------:R-:W-:-:S07]  /*0730*/  VIADD R15, R15, 0x1 ;  /* 0x000000010f0f7836 */ /* 0x000fce0000000000 */
.L_x_4:
[----:B------:R-:W-:Y:S05]  /*0740*/  BSYNC.RECONVERGENT B1 ;  /* 0x0000000000017941 */ /* 0x000fea0003800200 */
.L_x_3:
[----:B------:R-:W-:-:S13]  /*0750*/  LOP3.LUT P0, RZ, R6, 0xf, RZ, 0xc0, !PT ;  /* 0x0000000f06ff7812 */ /* 0x000fda000780c0ff */
[----:B------:R-:W-:Y:S05]  /*0760*/  @!P0 BRA `(.L_x_2) ;  /* 0x00000004002c8947 */ /* 0x000fea0003800000 */
[----:B------:R-:W-:Y:S01]  /*0770*/  LOP3.LUT R2, RZ, R10, RZ, 0x33, !PT ;  /* 0x0000000aff027212 */ /* 0x000fe200078e33ff */
[----:B------:R-:W-:Y:S03]  /*0780*/  BSSY.RECONVERGENT B1, `(.L_x_7) ;  /* 0x0000022000017945 */ /* 0x000fe60003800200 */
[----:B------:R-:W-:-:S04]  /*0790*/  IADD3 R2, PT, PT, R2, UR4, RZ ;  /* 0x0000000402027c10 */ /* 0x000fc8000fffe0ff */
[----:B------:R-:W-:-:S04]  /*07a0*/  LOP3.LUT R2, R2, 0xf, RZ, 0xc0, !PT ;  /* 0x0000000f02027812 */ /* 0x000fc800078ec0ff */
[C---:B------:R-:W-:Y:S01]  /*07b0*/  LOP3.LUT P0, RZ, R2.reuse, 0x7, RZ, 0xc0, !PT ;  /* 0x0000000702ff7812 */ /* 0x040fe2000780c0ff */
[----:B------:R-:W-:-:S05]  /*07c0*/  VIADD R3, R2, 0xffffffff ;  /* 0xffffffff02037836 */ /* 0x000fca0000000000 */
[----:B------:R-:W-:-:S13]  /*07d0*/  ISETP.GE.U32.AND P1, PT, R3, 0x7, PT ;  /* 0x000000070300780c */ /* 0x000fda0003f26070 */
[----:B------:R-:W-:Y:S05]  /*07e0*/  @!P1 BRA `(.L_x_8) ;  /* 0x00000000006c9947 */ /* 0x000fea0003800000 */
[----:B------:R-:W-:-:S04]  /*07f0*/  IMAD R39, R14, R13, R15 ;  /* 0x0000000d0e277224 */ /* 0x000fc800078e020f */
        /* <DEDUP_REMOVED lines=8> */
[----:B------:R-:W5:Y:S01]  /*0880*/  LDG.E.64 R32, desc[UR6][R38.64+0x38] ;  /* 0x0000380626207981 */ /* 0x000f62000c1e1b00 */
[----:B--2---:R-:W-:-:S02]  /*0890*/  DSETP.NEU.AND P3, PT, R34, RZ, PT ;  /* 0x000000ff2200722a */ /* 0x004fc40003f6d000 */
[----:B---3--:R-:W-:Y:S02]  /*08a0*/  DSETP.NEU.AND P4, PT, R2, RZ, PT ;  /* 0x000000ff0200722a */ /* 0x008fe40003f8d000 */
[----:B----4-:R-:W-:Y:S02]  /*08b0*/  DSETP.NEU.AND P1, PT, R18, RZ, PT ;  /* 0x000000ff1200722a */ /* 0x010fe40003f2d000 */
[----:B-----5:R-:W-:-:S06]  /*08c0*/  DSETP.NEU.AND P2, PT, R36, RZ, PT ;  /* 0x000000ff2400722a */ /* 0x020fcc0003f4d000 */
[C---:B------:R-:W-:Y:S01]  /*08d0*/  SEL R44, R15.reuse, R44, P2 ;  /* 0x0000002c0f2c7207 */ /* 0x040fe20001000000 */
[----:B------:R-:W-:Y:S01]  /*08e0*/  DSETP.NEU.AND P2, PT, R20, RZ, PT ;  /* 0x000000ff1400722a */ /* 0x000fe20003f4d000 */
[C---:B------:R-:W-:Y:S01]  /*08f0*/  @P3 VIADD R44, R15.reuse, 0x1 ;  /* 0x000000010f2c3836 */ /* 0x040fe20000000000 */
[----:B------:R-:W-:Y:S01]  /*0900*/  DSETP.NEU.AND P3, PT, R28, RZ, PT ;  /* 0x000000ff1c00722a */ /* 0x000fe20003f6d000 */
[C---:B------:R-:W-:Y:S02]  /*0910*/  @P4 IADD3 R44, PT, PT, R15.reuse, 0x2, RZ ;  /* 0x000000020f2c4810 */ /* 0x040fe40007ffe0ff */
[----:B------:R-:W-:Y:S01]  /*0920*/  @P1 VIADD R44, R15, 0x3 ;  /* 0x000000030f2c1836 */ /* 0x000fe20000000000 */
[----:B------:R-:W-:Y:S02]  /*0930*/  DSETP.NEU.AND P4, PT, R30, RZ, PT ;  /* 0x000000ff1e00722a */ /* 0x000fe40003f8d000 */
[----:B------:R-:W-:-:S06]  /*0940*/  DSETP.NEU.AND P1, PT, R32, RZ, PT ;  /* 0x000000ff2000722a */ /* 0x000fcc0003f2d000 */
[C---:B------:R-:W-:Y:S02]  /*0950*/  @P2 VIADD R44, R15.reuse, 0x4 ;  /* 0x000000040f2c2836 */ /* 0x040fe40000000000 */
[----:B------:R-:W-:-:S04]  /*0960*/  @P3 IADD3 R44, PT, PT, R15, 0x5, RZ ;  /* 0x000000050f2c3810 */ /* 0x000fc80007ffe0ff */
[C---:B------:R-:W-:Y:S02]  /*0970*/  @P4 VIADD R44, R15.reuse, 0x6 ;  /* 0x000000060f2c4836 */ /* 0x040fe40000000000 */
[C---:B------:R-:W-:Y:S01]  /*0980*/  @P1 VIADD R44, R15.reuse, 0x7 ;  /* 0x000000070f2c1836 */ /* 0x040fe20000000000 */
[----:B------:R-:W-:-:S07]  /*0990*/  IADD3 R15, PT, PT, R15, 0x8, RZ ;  /* 0x000000080f0f7810 */ /* 0x000fce0007ffe0ff */
.L_x_8:
[----:B------:R-:W-:Y:S05]  /*09a0*/  BSYNC.RECONVERGENT B1 ;  /* 0x0000000000017941 */ /* 0x000fea0003800200 */
.L_x_7:
[----:B------:R-:W-:Y:S05]  /*09b0*/  @!P0 BRA `(.L_x_2) ;  /* 0x0000000000988947 */ /* 0x000fea0003800000 */
[----:B------:R-:W-:Y:S01]  /*09c0*/  ISETP.GE.U32.AND P0, PT, R5, 0x3, PT ;  /* 0x000000030500780c */ /* 0x000fe20003f06070 */
[----:B------:R-:W-:Y:S01]  /*09d0*/  BSSY.RECONVERGENT B1, `(.L_x_9) ;  /* 0x0000013000017945 */ /* 0x000fe20003800200 */
[----:B------:R-:W-:-:S04]  /*09e0*/  LOP3.LUT R4, R7, 0x3, RZ, 0xc0, !PT ;  /* 0x0000000307047812 */ /* 0x000fc800078ec0ff */
[----:B------:R-:W-:-:S07]  /*09f0*/  ISETP.NE.AND P1, PT, R4, RZ, PT ;  /* 0x000000ff0400720c */ /* 0x000fce0003f25270 */
[----:B------:R-:W-:Y:S06]  /*0a00*/  @!P0 BRA `(.L_x_10) ;  /* 0x00000000003c8947 */ /* 0x000fec0003800000 */
[----:B------:R-:W-:-:S04]  /*0a10*/  IMAD R21, R14, R13, R15 ;  /* 0x0000000d0e157224 */ /* 0x000fc800078e020f */
[----:B------:R-:W-:-:S05]  /*0a20*/  IMAD.WIDE R20, R21, 0x8, R26 ;  /* 0x0000000815147825 */ /* 0x000fca00078e021a */
[----:B------:R-:W2:Y:S04]  /*0a30*/  LDG.E.64 R30, desc[UR6][R20.64+0x8] ;  /* 0x00000806141e7981 */ /* 0x000ea8000c1e1b00 */
[----:B------:R-:W3:Y:S04]  /*0a40*/  LDG.E.64 R18, desc[UR6][R20.64+0x10] ;  /* 0x0000100614127981 */ /* 0x000ee8000c1e1b00 */
[----:B------:R-:W4:Y:S04]  /*0a50*/  LDG.E.64 R28, desc[UR6][R20.64+0x18] ;  /* 0x00001806141c7981 */ /* 0x000f28000c1e1b00 */
[----:B------:R-:W5:Y:S01]  /*0a60*/  LDG.E.64 R2, desc[UR6][R20.64] ;  /* 0x0000000614027981 */ /* 0x000f62000c1e1b00 */
[----:B--2---:R-:W-:-:S02]  /*0a70*/  DSETP.NEU.AND P2, PT, R30, RZ, PT ;  /* 0x000000ff1e00722a */ /* 0x004fc40003f4d000 */
[----:B---3--:R-:W-:Y:S02]  /*0a80*/  DSETP.NEU.AND P3, PT, R18, RZ, PT ;  /* 0x000000ff1200722a */ /* 0x008fe40003f6d000 */
[----:B----4-:R-:W-:Y:S02]  /*0a90*/  DSETP.NEU.AND P4, PT, R28, RZ, PT ;  /* 0x000000ff1c00722a */ /* 0x010fe40003f8d000 */
[----:B-----5:R-:W-:-:S06]  /*0aa0*/  DSETP.NEU.AND P0, PT, R2, RZ, PT ;  /* 0x000000ff0200722a */ /* 0x020fcc0003f0d000 */
[C---:B------:R-:W-:Y:S02]  /*0ab0*/  SEL R44, R15.reuse, R44, P0 ;  /* 0x0000002c0f2c7207 */ /* 0x040fe40000000000 */
[C---:B------:R-:W-:Y:S02]  /*0ac0*/  @P2 VIADD R44, R15.reuse, 0x1 ;  /* 0x000000010f2c2836 */ /* 0x040fe40000000000 */
[C---:B------:R-:W-:Y:S02]  /*0ad0*/  @P3 VIADD R44, R15.reuse, 0x2 ;  /* 0x000000020f2c3836 */ /* 0x040fe40000000000 */
[C---:B------:R-:W-:Y:S01]  /*0ae0*/  @P4 IADD3 R44, PT, PT, R15.reuse, 0x3, RZ ;  /* 0x000000030f2c4810 */ /* 0x040fe20007ffe0ff */
[----:B------:R-:W-:-:S07]  /*0af0*/  VIADD R15, R15, 0x4 ;  /* 0x000000040f0f7836 */ /* 0x000fce0000000000 */
.L_x_10:
[----:B------:R-:W-:Y:S05]  /*0b00*/  BSYNC.RECONVERGENT B1 ;  /* 0x0000000000017941 */ /* 0x000fea0003800200 */
.L_x_9:
[----:B------:R-:W-:Y:S05]  /*0b10*/  @!P1 BRA `(.L_x_2) ;  /* 0x0000000000409947 */ /* 0x000fea0003800000 */
[----:B------:R-:W-:-:S04]  /*0b20*/  IMAD R19, R14, R13, R15 ;  /* 0x0000000d0e137224 */ /* 0x000fc800078e020f */
[----:B------:R-:W-:-:S05]  /*0b30*/  IMAD.WIDE R18, R19, 0x8, R26 ;  /* 0x0000000813127825 */ /* 0x000fca00078e021a */
[----:B------:R-:W2:Y:S01]  /*0b40*/  LDG.E.64 R2, desc[UR6][R18.64] ;  /* 0x0000000612027981 */ /* 0x000ea2000c1e1b00 */
[----:B------:R-:W-:Y:S01]  /*0b50*/  ISETP.NE.AND P1, PT, R4, 0x1, PT ;  /* 0x000000010400780c */ /* 0x000fe20003f25270 */
[----:B--2---:R-:W-:-:S06]  /*0b60*/  DSETP.NEU.AND P0, PT, R2, RZ, PT ;  /* 0x000000ff0200722a */ /* 0x004fcc0003f0d000 */
[----:B------:R-:W-:-:S06]  /*0b70*/  SEL R44, R15, R44, P0 ;  /* 0x0000002c0f2c7207 */ /* 0x000fcc0000000000 */
[----:B------:R-:W-:Y:S05]  /*0b80*/  @!P1 BRA `(.L_x_2) ;  /* 0x0000000000249947 */ /* 0x000fea0003800000 */
[----:B------:R-:W-:Y:S01]  /*0b90*/  ISETP.NE.AND P2, PT, R4, 0x2, PT ;  /* 0x000000020400780c */ /* 0x000fe20003f45270 */
[----:B------:R-:W2:-:S12]  /*0ba0*/  LDG.E.64 R2, desc[UR6][R18.64+0x8] ;  /* 0x0000080612027981 */ /* 0x000e98000c1e1b00 */
[----:B------:R-:W3:Y:S01]  /*0bb0*/  @P2 LDG.E.64 R20, desc[UR6][R18.64+0x10] ;  /* 0x0000100612142981 */ /* 0x000ee2000c1e1b00 */
[----:B------:R-:W-:Y:S01]  /*0bc0*/  PLOP3.LUT P3, PT, PT, PT, PT, 0x8, 0x80 ;  /* 0x000000000080781c */ /* 0x000fe20003f6e170 */
[----:B--2---:R-:W-:Y:S02]  /*0bd0*/  DSETP.NEU.AND P0, PT, R2, RZ, PT ;  /* 0x000000ff0200722a */ /* 0x004fe40003f0d000 */
[----:B---3--:R-:W-:-:S06]  /*0be0*/  @P2 DSETP.NEU.AND P1, PT, R20, RZ, PT ;  /* 0x000000ff1400222a */ /* 0x008fcc0003f2d000 */
[----:B------:R-:W-:-:S06]  /*0bf0*/  @P2 PLOP3.LUT P3, PT, P1, PT, PT, 0x80, 0x8 ;  /* 0x000000000008281c */ /* 0x000fcc0000f6f070 */
[----:B------:R-:W-:-:S07]  /*0c00*/  @P0 VIADD R44, R15, 0x1 ;  /* 0x000000010f2c0836 */ /* 0x000fce0000000000 */
[----:B------:R-:W-:-:S07]  /*0c10*/  @P3 IADD3 R44, PT, PT, R15, 0x2, RZ ;  /* 0x000000020f2c3810 */ /* 0x000fce0007ffe0ff */
.L_x_2:
[----:B------:R-:W-:Y:S05]  /*0c20*/  BSYNC.RECONVERGENT B0 ;  /* 0x0000000000007941 */ /* 0x000fea0003800200 */
.L_x_1:
[----:B------:R-:W-:-:S13]  /*0c30*/  ISETP.NE.AND P0, PT, R44, -0x1, PT ;  /* 0xffffffff2c00780c */ /* 0x000fda0003f05270 */
[----:B------:R-:W-:Y:S05]  /*0c40*/  @!P0 BRA `(.L_x_11) ;  /* 0x0000002000788947 */ /* 0x000fea0003800000 */
[CC--:B------:R-:W-:Y:S02]  /*0c50*/  IMAD R21, R16.reuse, R13.reuse, R44 ;  /* 0x0000000d10157224 */ /* 0x0c0fe400078e022c */
[----:B------:R-:W-:Y:S02]  /*0c60*/  IMAD R3, R16, R13, R14 ;  /* 0x0000000d10037224 */ /* 0x000fe400078e020e */
[----:B------:R-:W-:-:S04]  /*0c70*/  IMAD.WIDE R20, R21, 0x8, R26 ;  /* 0x0000000815147825 */ /* 0x000fc800078e021a */
[----:B------:R-:W-:Y:S01]  /*0c80*/  IMAD.WIDE R2, R3, 0x8, R26 ;  /* 0x0000000803027825 */ /* 0x000fe200078e021a */
[----:B------:R-:W2:Y:S04]  /*0c90*/  LDG.E.64 R28, desc[UR6][R20.64] ;  /* 0x00000006141c7981 */ /* 0x000ea8000c1e1b00 */
[----:B------:R-:W3:Y:S01]  /*0ca0*/  LDG.E.64 R18, desc[UR6][R2.64] ;  /* 0x0000000602127981 */ /* 0x000ee2000c1e1b00 */
[----:B------:R-:W-:Y:S05]  /*0cb0*/  WARPSYNC.ALL ;  /* 0x0000000000007948 */ /* 0x000fea0003800000 */
[----:B--2---:R0:W-:Y:S04]  /*0cc0*/  STG.E.64 desc[UR6][R2.64], R28 ;  /* 0x0000001c02007986 */ /* 0x0041e8000c101b06 */
[----:B---3--:R0:W-:Y:S01]  /*0cd0*/  STG.E.64 desc[UR6][R20.64], R18 ;  /* 0x0000001214007986 */ /* 0x0081e2000c101b06 */
[----:B------:R-:W-:Y:S06]  /*0ce0*/  BAR.SYNC.DEFER_BLOCKING 0x0 ;  /* 0x0000000000007b1d */ /* 0x000fec0000010000 */
.L_x_0:
[----:B------:R-:W-:Y:S01]  /*0cf0*/  VIADD R4, R14, 0x1 ;  /* 0x000000010e047836 */ /* 0x000fe20000000000 */
[----:B------:R-:W-:Y:S04]  /*0d00*/  BSSY B0, `(.L_x_12) ;  /* 0x0000205000007945 */ /* 0x000fe80003800000 */
[----:B------:R-:W-:-:S13]  /*0d10*/  ISETP.GE.AND P0, PT, R4, R13, PT ;  /* 0x0000000d0400720c */ /* 0x000fda0003f06270 */
[----:B------:R-:W-:Y:S05]  /*0d20*/  @P0 BRA `(.L_x_13) ;  /* 0x0000002000080947 */ /* 0x000fea0003800000 */
[----:B------:R-:W-:Y:S01]  /*0d30*/  ISETP.GE.U32.AND P0, PT, R0, 0x7, PT ;  /* 0x000000070000780c */ /* 0x000fe20003f06070 */
[----:B0-----:R-:W-:Y:S02]  /*0d40*/  IMAD R21, R14, R13, R16 ;  /* 0x0000000d0e157224 */ /* 0x001fe400078e0210 */
[----:B------:R-:W-:Y:S02]  /*0d50*/  IMAD.MOV.U32 R3, RZ, RZ, R4 ;  /* 0x000000ffff037224 */ /* 0x000fe400078e0004 */
[----:B------:R-:W-:-:S08]  /*0d60*/  IMAD.WIDE R20, R21, 0x8, R26 ;  /* 0x0000000815147825 */ /* 0x000fd000078e021a */
[----:B------:R-:W-:Y:S05]  /*0d70*/  @!P0 BRA `(.L_x_14) ;  /* 0x00000010001c8947 */ /* 0x000fea0003800000 */
[----:B------:R-:W-:-:S07]  /*0d80*/  MOV R3, R4 ;  /* 0x0000000400037202 */ /* 0x000fce0000000f00 */
.L_x_30:
[----:B------:R-:W2:Y:S01]  /*0d90*/  LDG.E.64 R30, desc[UR6][R22.64] ;  /* 0x00000006161e7981 */ /* 0x000ea2000c1e1b00 */
[----:B------:R-:W-:-:S04]  /*0da0*/  IMAD R19, R3, UR8, R14 ;  /* 0x0000000803137c24 */ /* 0x000fc8000f8e020e */
[----:B------:R-:W-:-:S05]  /*0db0*/  IMAD.WIDE R18, R19, 0x8, R26 ;  /* 0x0000000813127825 */ /* 0x000fca00078e021a */
[----:B0-----:R-:W3:Y:S01]  /*0dc0*/  LDG.E.64 R32, desc[UR6][R18.64] ;  /* 0x0000000612207981 */ /* 0x001ee2000c1e1b00 */
[----:B------:R-:W-:Y:S01]  /*0dd0*/  IMAD.MOV.U32 R28, RZ, RZ, 0x1 ;  /* 0x00000001ff1c7424 */ /* 0x000fe200078e00ff */
[----:B--2---:R-:W0:Y:S01]  /*0de0*/  MUFU.RCP64H R29, R31 ;  /* 0x0000001f001d7308 */ /* 0x004e220000001800 */
[----:B---3--:R-:W-:-:S04]  /*0df0*/  FSETP.GEU.AND P1, PT, |R33|, 6.5827683646048100446e-37, PT ;  /* 0x036000002100780b */ /* 0x008fc80003f2e200 */
[----:B0-----:R-:W-:-:S08]  /*0e00*/  DFMA R34, -R30, R28, 1 ;  /* 0x3ff000001e22742b */ /* 0x001fd0000000011c */
[----:B------:R-:W-:-:S08]  /*0e10*/  DFMA R34, R34, R34, R34 ;  /* 0x000000222222722b */ /* 0x000fd00000000022 */
[----:B------:R-:W-:-:S08]  /*0e20*/  DFMA R34, R28, R34, R28 ;  /* 0x000000221c22722b */ /* 0x000fd0000000001c */
[----:B------:R-:W-:-:S08]  /*0e30*/  DFMA R28, -R30, R34, 1 ;  /* 0x3ff000001e1c742b */ /* 0x000fd00000000122 */
[----:B------:R-:W-:-:S08]  /*0e40*/  DFMA R28, R34, R28, R34 ;  /* 0x0000001c221c722b */ /* 0x000fd00000000022 */
[----:B------:R-:W-:-:S08]  /*0e50*/  DMUL R34, R32, R28 ;  /* 0x0000001c20227228 */ /* 0x000fd00000000000 */
[----:B------:R-:W-:-:S08]  /*0e60*/  DFMA R36, -R30, R34, R32 ;  /* 0x000000221e24722b */ /* 0x000fd00000000120 */
[----:B------:R-:W-:-:S10]  /*0e70*/  DFMA R28, R28, R36, R34 ;  /* 0x000000241c1c722b */ /* 0x000fd40000000022 */
[----:B------:R-:W-:-:S05]  /*0e80*/  FFMA R0, RZ, R31, R29 ;  /* 0x0000001fff007223 */ /* 0x000fca000000001d */
[----:B------:R-:W-:-:S13]  /*0e90*/  FSETP.GT.AND P0, PT, |R0|, 1.469367938527859385e-39, PT ;  /* 0x001000000000780b */ /* 0x000fda0003f04200 */
[----:B------:R-:W-:Y:S05]  /*0ea0*/  @P0 BRA P1, `(.L_x_15) ;  /* 0x0000000000180947 */ /* 0x000fea0000800000 */
[----:B------:R-:W-:Y:S01]  /*0eb0*/  IMAD.MOV.U32 R0, RZ, RZ, R32 ;  /* 0x000000ffff007224 */ /* 0x000fe200078e0020 */
[----:B------:R-:W-:Y:S02]  /*0ec0*/  MOV R13, R33 ;  /* 0x00000021000d7202 */ /* 0x000fe40000000f00 */
[----:B------:R-:W-:-:S07]  /*0ed0*/  MOV R34, 0xef0 ;  /* 0x00000ef000227802 */ /* 0x000fce0000000f00 */
[----:B------:R-:W-:Y:S05]  /*0ee0*/  CALL.REL.NOINC `($__internal_0_$__cuda_sm20_div_rn_f64_full) ;  /* 0x0000001c00d87944 */ /* 0x000fea0003c00000 */
[----:B------:R-:W-:Y:S02]  /*0ef0*/  IMAD.MOV.U32 R28, RZ, RZ, R0 ;  /* 0x000000ffff1c7224 */ /* 0x000fe400078e0000 */
[----:B------:R-:W-:-:S07]  /*0f00*/  IMAD.MOV.U32 R29, RZ, RZ, R13 ;  /* 0x000000ffff1d7224 */ /* 0x000fce00078e000d */
.L_x_15:
[----:B------:R-:W0:Y:S01]  /*0f10*/  LDC R13, c[0x0][0x390] ;  /* 0x0000e400ff0d7b82 */ /* 0x000e220000000800 */
[----:B------:R-:W-:Y:S07]  /*0f20*/  WARPSYNC.ALL ;  /* 0x0000000000007948 */ /* 0x000fee0003800000 */
[----:B------:R-:W-:Y:S01]  /*0f30*/  BAR.SYNC.DEFER_BLOCKING 0x0 ;  /* 0x0000000000007b1d */ /* 0x000fe20000010000 */
[----:B0-----:R-:W-:-:S04]  /*0f40*/  IMAD R33, R3, R13, R16 ;  /* 0x0000000d03217224 */ /* 0x001fc800078e0210 */
[----:B------:R-:W-:Y:S01]  /*0f50*/  IMAD.WIDE R32, R33, 0x8, R26 ;  /* 0x0000000821207825 */ /* 0x000fe200078e021a */
[----:B------:R-:W2:Y:S04]  /*0f60*/  LDG.E.64 R30, desc[UR6][R20.64] ;  /* 0x00000006141e7981 */ /* 0x000ea8000c1e1b00 */
[----:B------:R-:W2:Y:S01]  /*0f70*/  LDG.E.64 R34, desc[UR6][R32.64] ;  /* 0x0000000620227981 */ /* 0x000ea2000c1e1b00 */
[----:B------:R-:W-:Y:S01]  /*0f80*/  IMAD.WIDE R18, R13, 0x8, R18 ;  /* 0x000000080d127825 */ /* 0x000fe200078e0212 */
[----:B--2---:R-:W-:-:S07]  /*0f90*/  DFMA R36, R30, -R28, R34 ;  /* 0x8000001c1e24722b */ /* 0x004fce0000000022 */
[----:B------:R0:W-:Y:S04]  /*0fa0*/  STG.E.64 desc[UR6][R32.64], R36 ;  /* 0x0000002420007986 */ /* 0x0001e8000c101b06 */
[----:B------:R-:W2:Y:S04]  /*0fb0*/  LDG.E.64 R30, desc[UR6][R22.64] ;  /* 0x00000006161e7981 */ /* 0x000ea8000c1e1b00 */
[----:B------:R-:W3:Y:S01]  /*0fc0*/  LDG.E.64 R34, desc[UR6][R18.64] ;  /* 0x0000000612227981 */ /* 0x000ee2000c1e1b00 */
[----:B------:R-:W-:Y:S01]  /*0fd0*/  MOV R28, 0x1 ;  /* 0x00000001001c7802 */ /* 0x000fe20000000f00 */
[----:B------:R-:W-:Y:S01]  /*0fe0*/  BSSY.RECONVERGENT B2, `(.L_x_16) ;  /* 0x0000014000027945 */ /* 0x000fe20003800200 */
[----:B--2---:R-:W1:Y:S01]  /*0ff0*/  MUFU.RCP64H R29, R31 ;  /* 0x0000001f001d7308 */ /* 0x004e620000001800 */
[----:B---3--:R-:W-:-:S03]  /*1000*/  FSETP.GEU.AND P1, PT, |R35|, 6.5827683646048100446e-37, PT ;  /* 0x036000002300780b */ /* 0x008fc60003f2e200 */
[----:B-1----:R-:W-:-:S08]  /*1010*/  DFMA R38, -R30, R28, 1 ;  /* 0x3ff000001e26742b */ /* 0x002fd0000000011c */
[----:B------:R-:W-:-:S08]  /*1020*/  DFMA R38, R38, R38, R38 ;  /* 0x000000262626722b */ /* 0x000fd00000000026 */
[----:B------:R-:W-:-:S08]  /*1030*/  DFMA R38, R28, R38, R28 ;  /* 0x000000261c26722b */ /* 0x000fd0000000001c */
[----:B------:R-:W-:-:S08]  /*1040*/  DFMA R28, -R30, R38, 1 ;  /* 0x3ff000001e1c742b */ /* 0x000fd00000000126 */
[----:B------:R-:W-:-:S08]  /*1050*/  DFMA R38, R38, R28, R38 ;  /* 0x0000001c2626722b */ /* 0x000fd00000000026 */
[----:B------:R-:W-:-:S08]  /*1060*/  DMUL R28, R34, R38 ;  /* 0x00000026221c7228 */ /* 0x000fd00000000000 */
[----:B0-----:R-:W-:-:S08]  /*1070*/  DFMA R36, -R30, R28, R34 ;  /* 0x0000001c1e24722b */ /* 0x001fd00000000122 */
[----:B------:R-:W-:-:S10]  /*1080*/  DFMA R28, R38, R36, R28 ;  /* 0x00000024261c722b */ /* 0x000fd4000000001c */
[----:B------:R-:W-:-:S05]  /*1090*/  FFMA R0, RZ, R31, R29 ;  /* 0x0000001fff007223 */ /* 0x000fca000000001d */
[----:B------:R-:W-:-:S13]  /*10a0*/  FSETP.GT.AND P0, PT, |R0|, 1.469367938527859385e-39, PT ;  /* 0x001000000000780b */ /* 0x000fda0003f04200 */
[----:B------:R-:W-:Y:S05]  /*10b0*/  @P0 BRA P1, `(.L_x_17) ;  /* 0x0000000000180947 */ /* 0x000fea0000800000 */
[----:B------:R-:W-:Y:S01]  /*10c0*/  IMAD.MOV.U32 R0, RZ, RZ, R34 ;  /* 0x000000ffff007224 */ /* 0x000fe200078e0022 */
[----:B------:R-:W-:Y:S01]  /*10d0*/  MOV R34, 0x1100 ;  /* 0x0000110000227802 */ /* 0x000fe20000000f00 */
[----:B------:R-:W-:-:S07]  /*10e0*/  IMAD.MOV.U32 R13, RZ, RZ, R35 ;  /* 0x000000ffff0d7224 */ /* 0x000fce00078e0023 */
[----:B------:R-:W-:Y:S05]  /*10f0*/  CALL.REL.NOINC `($__internal_0_$__cuda_sm20_div_rn_f64_full) ;  /* 0x0000001c00547944 */ /* 0x000fea0003c00000 */
[----:B------:R-:W-:Y:S01]  /*1100*/  MOV R28, R0 ;  /* 0x00000000001c7202 */ /* 0x000fe20000000f00 */
[----:B------:R-:W-:-:S07]  /*1110*/  IMAD.MOV.U32 R29, RZ, RZ, R13 ;  /* 0x000000ffff1d7224 */ /* 0x000fce00078e000d */
.L_x_17:
[----:B------:R-:W-:Y:S05]  /*1120*/  BSYNC.RECONVERGENT B2 ;  /* 0x0000000000027941 */ /* 0x000fea0003800200 */
.L_x_16:
[----:B------:R-:W0:Y:S08]  /*1130*/  LDC R13, c[0x0][0x390] ;  /* 0x0000e400ff0d7b82 */ /* 0x000e300000000800 */
[----:B------:R-:W-:Y:S01]  /*1140*/  BAR.SYNC.DEFER_BLOCKING 0x0 ;  /* 0x0000000000007b1d */ /* 0x000fe20000010000 */
[----:B0-----:R-:W-:-:S05]  /*1150*/  IMAD.WIDE R32, R13, 0x8, R32 ;  /* 0x000000080d207825 */ /* 0x001fca00078e0220 */
[----:B------:R-:W2:Y:S04]  /*1160*/  LDG.E.64 R30, desc[UR6][R20.64] ;  /* 0x00000006141e7981 */ /* 0x000ea8000c1e1b00 */
[----:B------:R-:W2:Y:S01]  /*1170*/  LDG.E.64 R34, desc[UR6][R32.64] ;  /* 0x0000000620227981 */ /* 0x000ea2000c1e1b00 */
[----:B------:R-:W-:Y:S01]  /*1180*/  IMAD.WIDE R18, R13, 0x8, R18 ;  /* 0x000000080d127825 */ /* 0x000fe200078e0212 */
[----:B--2---:R-:W-:-:S07]  /*1190*/  DFMA R36, R30, -R28, R34 ;  /* 0x8000001c1e24722b */ /* 0x004fce0000000022 */
[----:B------:R0:W-:Y:S04]  /*11a0*/  STG.E.64 desc[UR6][R32.64], R36 ;  /* 0x0000002420007986 */ /* 0x0001e8000c101b06 */
[----:B------:R-:W2:Y:S04]  /*11b0*/  LDG.E.64 R30, desc[UR6][R22.64] ;  /* 0x00000006161e7981 */ /* 0x000ea8000c1e1b00 */
[----:B------:R-:W3:Y:S01]  /*11c0*/  LDG.E.64 R28, desc[UR6][R18.64] ;  /* 0x00000006121c7981 */ /* 0x000ee2000c1e1b00 */
[----:B------:R-:W-:Y:S01]  /*11d0*/  IMAD.MOV.U32 R34, RZ, RZ, 0x1 ;  /* 0x00000001ff227424 */ /* 0x000fe200078e00ff */
        /* <DEDUP_REMOVED lines=14> */
[----:B------:R-:W-:Y:S01]  /*12c0*/  MOV R0, R28 ;  /* 0x0000001c00007202 */ /* 0x000fe20000000f00 */
[----:B------:R-:W-:Y:S01]  /*12d0*/  IMAD.MOV.U32 R13, RZ, RZ, R29 ;  /* 0x000000ffff0d7224 */ /* 0x000fe200078e001d */
[----:B------:R-:W-:-:S07]  /*12e0*/  MOV R34, 0x1300 ;  /* 0x0000130000227802 */ /* 0x000fce0000000f00 */
[----:B------:R-:W-:Y:S05]  /*12f0*/  CALL.REL.NOINC `($__internal_0_$__cuda_sm20_div_rn_f64_full) ;  /* 0x0000001800d47944 */ /* 0x000fea0003c00000 */
[----:B------:R-:W-:Y:S01]  /*1300*/  IMAD.MOV.U32 R34, RZ, RZ, R0 ;  /* 0x000000ffff227224 */ /* 0x000fe200078e0000 */
[----:B------:R-:W-:-:S07]  /*1310*/  MOV R35, R13 ;  /* 0x0000000d00237202 */ /* 0x000fce0000000f00 */
.L_x_19:
[----:B------:R-:W-:Y:S05]  /*1320*/  BSYNC.RECONVERGENT B2 ;  /* 0x0000000000027941 */ /* 0x000fea0003800200 */
.L_x_18:
        /* <DEDUP_REMOVED lines=31> */
.L_x_21:
[----:B------:R-:W-:Y:S05]  /*1520*/  BSYNC.RECONVERGENT B2 ;  /* 0x0000000000027941 */ /* 0x000fea0003800200 */
.L_x_20:
        /* <DEDUP_REMOVED lines=31> */
.L_x_23:
[----:B------:R-:W-:Y:S05]  /*1720*/  BSYNC.RECONVERGENT B2 ;  /* 0x0000000000027941 */ /* 0x000fea0003800200 */
.L_x_22:
        /* <DEDUP_REMOVED lines=31> */
.L_x_25:
[----:B------:R-:W-:Y:S05]  /*1920*/  BSYNC.RECONVERGENT B2 ;  /* 0x0000000000027941 */ /* 0x000fea0003800200 */
.L_x_24:
        /* <DEDUP_REMOVED lines=31> */
.L_x_27:
[----:B------:R-:W-:Y:S05]  /*1b20*/  BSYNC.RECONVERGENT B2 ;  /* 0x0000000000027941 */ /* 0x000fea0003800200 */
.L_x_26:
[----:B------:R-:W0:Y:S08]  /*1b30*/  LDC R13, c[0x0][0x390] ;  /* 0x0000e400ff0d7b82 */ /* 0x000e300000000800 */
[----:B------:R-:W-:Y:S01]  /*1b40*/  BAR.SYNC.DEFER_BLOCKING 0x0 ;  /* 0x0000000000007b1d */ /* 0x000fe20000010000 */
[----:B0-----:R-:W-:-:S05]  /*1b50*/  IMAD.WIDE R32, R13, 0x8, R32 ;  /* 0x000000080d207825 */ /* 0x001fca00078e0220 */
[----:B------:R-:W2:Y:S04]  /*1b60*/  LDG.E.64 R28, desc[UR6][R20.64] ;  /* 0x00000006141c7981 */ /* 0x000ea8000c1e1b00 */
[----:B------:R-:W2:Y:S02]  /*1b70*/  LDG.E.64 R30, desc[UR6][R32.64] ;  /* 0x00000006201e7981 */ /* 0x000ea4000c1e1b00 */
[----:B--2---:R-:W-:-:S07]  /*1b80*/  DFMA R34, R28, -R34, R30 ;  /* 0x800000221c22722b */ /* 0x004fce000000001e */
[----:B------:R0:W-:Y:S04]  /*1b90*/  STG.E.64 desc[UR6][R32.64], R34 ;  /* 0x0000002220007986 */ /* 0x0001e8000c101b06 */
[----:B------:R-:W2:Y:S01]  /*1ba0*/  LDG.E.64 R30, desc[UR6][R22.64] ;  /* 0x00000006161e7981 */ /* 0x000ea2000c1e1b00 */
[----:B------:R-:W-:-:S06]  /*1bb0*/  IMAD.WIDE R28, R13, 0x8, R18 ;  /* 0x000000080d1c7825 */ /* 0x000fcc00078e0212 */
        /* <DEDUP_REMOVED lines=10> */
[----:B0-----:R-:W-:-:S08]  /*1c60*/  DMUL R34, R28, R18 ;  /* 0x000000121c227228 */ /* 0x001fd00000000000 */
[----:B------:R-:W-:-:S08]  /*1c70*/  DFMA R36, -R30, R34, R28 ;  /* 0x000000221e24722b */ /* 0x000fd0000000011c */
        /* <DEDUP_REMOVED lines=10> */
.L_x_29:
[----:B------:R-:W-:Y:S05]  /*1d20*/  BSYNC.RECONVERGENT B2 ;  /* 0x0000000000027941 */ /* 0x000fea0003800200 */
.L_x_28:
[----:B------:R-:W-:Y:S01]  /*1d30*/  BAR.SYNC.DEFER_BLOCKING 0x0 ;  /* 0x0000000000007b1d */ /* 0x000fe20000010000 */
[----:B------:R-:W-:-:S04]  /*1d40*/  IMAD.U32 R13, RZ, RZ, UR8 ;  /* 0x00000008ff0d7e24 */ /* 0x000fc8000f8e00ff */
[----:B------:R-:W-:Y:S01]  /*1d50*/  IMAD.WIDE R32, R13, 0x8, R32 ;  /* 0x000000080d207825 */ /* 0x000fe200078e0220 */
[----:B------:R-:W2:Y:S04]  /*1d60*/  LDG.E.64 R28, desc[UR6][R20.64] ;  /* 0x00000006141c7981 */ /* 0x000ea8000c1e1b00 */
[----:B------:R-:W2:Y:S01]  /*1d70*/  LDG.E.64 R30, desc[UR6][R32.64] ;  /* 0x00000006201e7981 */ /* 0x000ea2000c1e1b00 */
[----:B------:R-:W-:Y:S02]  /*1d80*/  IADD3 R3, PT, PT, R3, 0x8, RZ ;  /* 0x0000000803037810 */ /* 0x000fe40007ffe0ff */
[----:B------:R-:W-:-:S03]  /*1d90*/  LOP3.LUT R15, R6, 0xfffffff8, RZ, 0xc0, !PT ;  /* 0xfffffff8060f7812 */ /* 0x000fc600078ec0ff */
[----:B------:R-:W-:-:S05]  /*1da0*/  IMAD.IADD R0, R8, 0x1, R3 ;  /* 0x0000000108007824 */ /* 0x000fca00078e0203 */
[----:B------:R-:W-:Y:S01]  /*1db0*/  ISETP.NE.AND P0, PT, R0, R15, PT ;  /* 0x0000000f0000720c */ /* 0x000fe20003f05270 */
[----:B--2---:R-:W-:-:S07]  /*1dc0*/  DFMA R28, R28, -R18, R30 ;  /* 0x800000121c1c722b */ /* 0x004fce000000001e */
[----:B------:R0:W-:Y:S05]  /*1dd0*/  STG.E.64 desc[UR6][R32.64], R28 ;  /* 0x0000001c20007986 */ /* 0x0001ea000c101b06 */
[----:B------:R-:W-:Y:S05]  /*1de0*/  @P0 BRA `(.L_x_30) ;  /* 0xffffffec00e80947 */ /* 0x000fea000383ffff */
.L_x_14:
[----:B------:R-:W-:-:S13]  /*1df0*/  LOP3.LUT P0, RZ, R6, 0x7, RZ, 0xc0, !PT ;  /* 0x0000000706ff7812 */ /* 0x000fda000780c0ff */
[----:B------:R-:W-:Y:S05]  /*1e00*/  @!P0 BRA `(.L_x_13) ;  /* 0x0000000c00d08947 */ /* 0x000fea0003800000 */
[----:B------:R-:W-:-:S13]  /*1e10*/  ISETP.GE.U32.AND P0, PT, R5, 0x3, PT ;  /* 0x000000030500780c */ /* 0x000fda0003f06070 */
[----:B------:R-:W-:Y:S05]  /*1e20*/  @!P0 BRA `(.L_x_31) ;  /* 0x00000008000c8947 */ /* 0x000fea0003800000 */
[----:B------:R-:W2:Y:S01]  /*1e30*/  LDG.E.64 R30, desc[UR6][R22.64] ;  /* 0x00000006161e7981 */ /* 0x000ea2000c1e1b00 */
[----:B0-----:R-:W-:-:S04]  /*1e40*/  IMAD R33, R3, R13, R14 ;  /* 0x0000000d03217224 */ /* 0x001fc800078e020e */
[----:B------:R-:W-:-:S05]  /*1e50*/  IMAD.WIDE R32, R33, 0x8, R26 ;  /* 0x0000000821207825 */ /* 0x000fca00078e021a */
[----:B------:R-:W3:Y:S01]  /*1e60*/  LDG.E.64 R18, desc[UR6][R32.64] ;  /* 0x0000000620127981 */ /* 0x000ee2000c1e1b00 */
        /* <DEDUP_REMOVED lines=20> */
.L_x_32:
        /* <DEDUP_REMOVED lines=33> */
.L_x_34:
[----:B------:R-:W-:Y:S05]  /*21c0*/  BSYNC.RECONVERGENT B2 ;  /* 0x0000000000027941 */ /* 0x000fea0003800200 */
.L_x_33:
        /* <DEDUP_REMOVED lines=31> */
.L_x_36:
[----:B------:R-:W-:Y:S05]  /*23c0*/  BSYNC.RECONVERGENT B2 ;  /* 0x0000000000027941 */ /* 0x000fea0003800200 */
.L_x_35:
        /* <DEDUP_REMOVED lines=31> */
.L_x_38:
[----:B------:R-:W-:Y:S05]  /*25c0*/  BSYNC.RECONVERGENT B2 ;  /* 0x0000000000027941 */ /* 0x000fea0003800200 */
.L_x_37:
[----:B------:R-:W0:Y:S01]  /*25d0*/  LDCU UR5, c[0x0][0x390] ;  /* 0x00007200ff0577ac */ /* 0x000e220008000800 */
[----:B------:R-:W-:Y:S01]  /*25e0*/  BAR.SYNC.DEFER_BLOCKING 0x0 ;  /* 0x0000000000007b1d */ /* 0x000fe20000010000 */
[----:B0-----:R-:W-:-:S04]  /*25f0*/  IMAD.U32 R13, RZ, RZ, UR5 ;  /* 0x00000005ff0d7e24 */ /* 0x001fc8000f8e00ff */
[----:B------:R-:W-:Y:S01]  /*2600*/  IMAD.WIDE R18, R13, 0x8, R18 ;  /* 0x000000080d127825 */ /* 0x000fe200078e0212 */
[----:B------:R-:W2:Y:S04]  /*2610*/  LDG.E.64 R30, desc[UR6][R20.64] ;  /* 0x00000006141e7981 */ /* 0x000ea8000c1e1b00 */
[----:B------:R-:W2:Y:S01]  /*2620*/  LDG.E.64 R32, desc[UR6][R18.64] ;  /* 0x0000000612207981 */ /* 0x000ea2000c1e1b00 */
[----:B------:R-:W-:Y:S01]  /*2630*/  VIADD R3, R3, 0x4 ;  /* 0x0000000403037836 */ /* 0x000fe20000000000 */
[----:B--2---:R-:W-:-:S07]  /*2640*/  DFMA R30, R30, -R28, R32 ;  /* 0x8000001c1e1e722b */ /* 0x004fce0000000020 */
[----:B------:R1:W-:Y:S04]  /*2650*/  STG.E.64 desc[UR6][R18.64], R30 ;  /* 0x0000001e12007986 */ /* 0x0003e8000c101b06 */
.L_x_31:
[----:B------:R-:W-:-:S13]  /*2660*/  LOP3.LUT P0, RZ, R7, 0x3, RZ, 0xc0, !PT ;  /* 0x0000000307ff7812 */ /* 0x000fda000780c0ff */
[----:B------:R-:W-:Y:S05]  /*2670*/  @!P0 BRA `(.L_x_13) ;  /* 0x0000000400b48947 */ /* 0x000fea0003800000 */
[----:B------:R-:W-:-:S04]  /*2680*/  LOP3.LUT R5, R12, 0x3, RZ, 0x3c, !PT ;  /* 0x000000030c057812 */ /* 0x000fc800078e3cff */
[----:B------:R-:W-:-:S04]  /*2690*/  IADD3 R5, PT, PT, R5, UR4, RZ ;  /* 0x0000000405057c10 */ /* 0x000fc8000fffe0ff */
[----:B------:R-:W-:-:S04]  /*26a0*/  LOP3.LUT R0, R5, 0x3, RZ, 0xc0, !PT ;  /* 0x0000000305007812 */ /* 0x000fc800078ec0ff */
[----:B------:R-:W-:-:S13]  /*26b0*/  ISETP.NE.AND P0, PT, R0, 0x1, PT ;  /* 0x000000010000780c */ /* 0x000fda0003f05270 */
[----:B------:R-:W-:Y:S05]  /*26c0*/  @!P0 BRA `(.L_x_39) ;  /* 0x00000004000c8947 */ /* 0x000fea0003800000 */
[----:B-1----:R-:W2:Y:S01]  /*26d0*/  LDG.E.64 R30, desc[UR6][R22.64] ;  /* 0x00000006161e7981 */ /* 0x002ea2000c1e1b00 */
[----:B------:R-:W-:-:S04]  /*26e0*/  IMAD R7, R3, R13, R14 ;  /* 0x0000000d03077224 */ /* 0x000fc800078e020e */
[----:B------:R-:W-:-:S05]  /*26f0*/  IMAD.WIDE R6, R7, 0x8, R26 ;  /* 0x0000000807067825 */ /* 0x000fca00078e021a */
[----:B------:R-:W3:Y:S01]  /*2700*/  LDG.E.64 R18, desc[UR6][R6.64] ;  /* 0x0000000606127981 */ /* 0x000ee2000c1e1b00 */
[----:B0-----:R-:W-:Y:S01]  /*2710*/  IMAD.MOV.U32 R28, RZ, RZ, 0x1 ;  /* 0x00000001ff1c7424 */ /* 0x001fe200078e00ff */
        /* <DEDUP_REMOVED lines=19> */
.L_x_40:
[----:B------:R-:W0:Y:S01]  /*2850*/  LDC R13, c[0x0][0x390] ;  /* 0x0000e400ff0d7b82 */ /* 0x000e220000000800 */
[----:B------:R-:W-:Y:S07]  /*2860*/  WARPSYNC.ALL ;  /* 0x0000000000007948 */ /* 0x000fee0003800000 */
[----:B------:R-:W-:Y:S01]  /*2870*/  BAR.SYNC.DEFER_BLOCKING 0x0 ;  /* 0x0000000000007b1d */ /* 0x000fe20000010000 */
[----:B0-----:R-:W-:-:S04]  /*2880*/  IMAD R19, R3, R13, R16 ;  /* 0x0000000d03137224 */ /* 0x001fc800078e0210 */
[----:B------:R-:W-:Y:S01]  /*2890*/  IMAD.WIDE R18, R19, 0x8, R26 ;  /* 0x0000000813127825 */ /* 0x000fe200078e021a */
        /* <DEDUP_REMOVED lines=28> */
.L_x_42:
[----:B------:R-:W-:Y:S05]  /*2a60*/  BSYNC.RECONVERGENT B2 ;  /* 0x0000000000027941 */ /* 0x000fea0003800200 */
.L_x_41:
[----:B------:R-:W0:Y:S01]  /*2a70*/  LDCU UR5, c[0x0][0x390] ;  /* 0x00007200ff0577ac */ /* 0x000e220008000800 */
[----:B------:R-:W-:Y:S01]  /*2a80*/  BAR.SYNC.DEFER_BLOCKING 0x0 ;  /* 0x0000000000007b1d */ /* 0x000fe20000010000 */
[----:B0-----:R-:W-:-:S04]  /*2a90*/  IMAD.U32 R13, RZ, RZ, UR5 ;  /* 0x00000005ff0d7e24 */ /* 0x001fc8000f8e00ff */
[----:B------:R-:W-:Y:S01]  /*2aa0*/  IMAD.WIDE R18, R13, 0x8, R18 ;  /* 0x000000080d127825 */ /* 0x000fe200078e0212 */
[----:B------:R-:W2:Y:S04]  /*2ab0*/  LDG.E.64 R28, desc[UR6][R20.64] ;  /* 0x00000006141c7981 */ /* 0x000ea8000c1e1b00 */
[----:B------:R-:W2:Y:S01]  /*2ac0*/  LDG.E.64 R30, desc[UR6][R18.64] ;  /* 0x00000006121e7981 */ /* 0x000ea2000c1e1b00 */
[----:B------:R-:W-:Y:S01]  /*2ad0*/  IADD3 R3, PT, PT, R3, 0x2, RZ ;  /* 0x0000000203037810 */ /* 0x000fe20007ffe0ff */
[----:B--2---:R-:W-:-:S07]  /*2ae0*/  DFMA R28, R28, -R6, R30 ;  /* 0x800000061c1c722b */ /* 0x004fce000000001e */
[----:B------:R2:W-:Y:S04]  /*2af0*/  STG.E.64 desc[UR6][R18.64], R28 ;  /* 0x0000001c12007986 */ /* 0x0005e8000c101b06 */
.L_x_39:
[----:B------:R-:W-:-:S04]  /*2b00*/  LOP3.LUT R5, R5, 0x1, RZ, 0xc0, !PT ;  /* 0x0000000105057812 */ /* 0x000fc800078ec0ff */
[----:B------:R-:W-:-:S13]  /*2b10*/  ISETP.NE.U32.AND P0, PT, R5, 0x1, PT ;  /* 0x000000010500780c */ /* 0x000fda0003f05070 */
[----:B------:R-:W-:Y:S05]  /*2b20*/  @P0 BRA `(.L_x_13) ;  /* 0x0000000000880947 */ /* 0x000fea0003800000 */
[----:B-1----:R-:W3:Y:S01]  /*2b30*/  LDG.E.64 R30, desc[UR6][R22.64] ;  /* 0x00000006161e7981 */ /* 0x002ee2000c1e1b00 */
[----:B--2---:R-:W-:-:S04]  /*2b40*/  IMAD R19, R3, R13, R14 ;  /* 0x0000000d03137224 */ /* 0x004fc800078e020e */
[----:B------:R-:W-:-:S06]  /*2b50*/  IMAD.WIDE R18, R19, 0x8, R26 ;  /* 0x0000000813127825 */ /* 0x000fcc00078e021a */
[----:B------:R-:W2:Y:S01]  /*2b60*/  LDG.E.64 R18, desc[UR6][R18.64] ;  /* 0x0000000612127981 */ /* 0x000ea2000c1e1b00 */
[----:B------:R-:W-:Y:S01]  /*2b70*/  IMAD.MOV.U32 R6, RZ, RZ, 0x1 ;  /* 0x00000001ff067424 */ /* 0x000fe200078e00ff */
[----:B---3--:R-:W0:Y:S01]  /*2b80*/  MUFU.RCP64H R7, R31 ;  /* 0x0000001f00077308 */ /* 0x008e220000001800 */
[----:B--2---:R-:W-:-:S04]  /*2b90*/  FSETP.GEU.AND P1, PT, |R19|, 6.5827683646048100446e-37, PT ;  /* 0x036000001300780b */ /* 0x004fc80003f2e200 */
        /* <DEDUP_REMOVED lines=15> */
[----:B------:R-:W-:Y:S01]  /*2c90*/  IMAD.MOV.U32 R6, RZ, RZ, R0 ;  /* 0x000000ffff067224 */ /* 0x000fe200078e0000 */
[----:B------:R-:W-:-:S07]  /*2ca0*/  MOV R7, R13 ;  /* 0x0000000d00077202 */ /* 0x000fce0000000f00 */
.L_x_43:
[----:B------:R-:W-:Y:S05]  /*2cb0*/  WARPSYNC.ALL ;  /* 0x0000000000007948 */ /* 0x000fea0003800000 */
[----:B------:R-:W0:Y:S01]  /*2cc0*/  LDCU UR5, c[0x0][0x390] ;  /* 0x00007200ff0577ac */ /* 0x000e220008000800 */
[----:B------:R-:W-:Y:S01]  /*2cd0*/  BAR.SYNC.DEFER_BLOCKING 0x0 ;  /* 0x0000000000007b1d */ /* 0x000fe20000010000 */
[----:B0-----:R-:W-:-:S04]  /*2ce0*/  IMAD.U32 R13, RZ, RZ, UR5 ;  /* 0x00000005ff0d7e24 */ /* 0x001fc8000f8e00ff */
[----:B------:R-:W-:Y:S01]  /*2cf0*/  IMAD R3, R3, R13, R16 ;  /* 0x0000000d03037224 */ /* 0x000fe200078e0210 */
[----:B------:R-:W2:Y:S03]  /*2d00*/  LDG.E.64 R20, desc[UR6][R20.64] ;  /* 0x0000000614147981 */ /* 0x000ea6000c1e1b00 */
[----:B------:R-:W-:-:S05]  /*2d10*/  IMAD.WIDE R2, R3, 0x8, R26 ;  /* 0x0000000803027825 */ /* 0x000fca00078e021a */
[----:B------:R-:W2:Y:S02]  /*2d20*/  LDG.E.64 R18, desc[UR6][R2.64] ;  /* 0x0000000602127981 */ /* 0x000ea4000c1e1b00 */
[----:B--2---:R-:W-:-:S07]  /*2d30*/  DFMA R18, R20, -R6, R18 ;  /* 0x800000061412722b */ /* 0x004fce0000000012 */
[----:B------:R3:W-:Y:S04]  /*2d40*/  STG.E.64 desc[UR6][R2.64], R18 ;  /* 0x0000001202007986 */ /* 0x0007e8000c101b06 */
.L_x_13:
[----:B------:R-:W-:Y:S05]  /*2d50*/  BSYNC B0 ;  /* 0x0000000000007941 */ /* 0x000fea0003800000 */
.L_x_12:
[----:B------:R-:W-:-:S13]  /*2d60*/  ISETP.NE.AND P0, PT, R16, R14, PT ;  /* 0x0000000e1000720c */ /* 0x000fda0003f05270 */
[----:B------:R-:W-:Y:S01]  /*2d70*/  @!P0 IMAD R7, R16, R13, R16 ;  /* 0x0000000d10078224 */ /* 0x000fe200078e0210 */
[----:B0--3--:R-:W3:Y:S03]  /*2d80*/  @!P0 LDG.E.64 R2, desc[UR6][R24.64] ;  /* 0x0000000618028981 */ /* 0x009ee6000c1e1b00 */
[----:B------:R-:W-:-:S06]  /*2d90*/  @!P0 IMAD.WIDE R6, R7, 0x8, R26 ;  /* 0x0000000807068825 */ /* 0x000fcc00078e021a */
[----:B------:R-:W3:Y:S01]  /*2da0*/  @!P0 LDG.E.64 R6, desc[UR6][R6.64] ;  /* 0x0000000606068981 */ /* 0x000ee2000c1e1b00 */
[----:B------:R-:W-:Y:S01]  /*2db0*/  IADD3 R10, PT, PT, R10, 0x1, RZ ;  /* 0x000000010a0a7810 */ /* 0x000fe20007ffe0ff */
[----:B------:R-:W-:Y:S01]  /*2dc0*/  VIADD R11, R11, 0x1 ;  /* 0x000000010b0b7836 */ /* 0x000fe20000000000 */
[----:B------:R-:W-:Y:S01]  /*2dd0*/  IADD3 R12, PT, PT, R12, 0x1, RZ ;  /* 0x000000010c0c7810 */ /* 0x000fe20007ffe0ff */
[----:B------:R-:W-:Y:S01]  /*2de0*/  IMAD.MOV.U32 R14, RZ, RZ, R4 ;  /* 0x000000ffff0e7224 */ /* 0x000fe200078e0004 */
[----:B---3--:R-:W-:-:S07]  /*2df0*/  @!P0 DMUL R2, R2, R6 ;  /* 0x0000000602028228 */ /* 0x008fce0000000000 */
[----:B------:R0:W-:Y:S01]  /*2e00*/  @!P0 STG.E.64 desc[UR6][R24.64], R2 ;  /* 0x0000000218008986 */ /* 0x0001e2000c101b06 */
[----:B------:R-:W-:Y:S05]  /*2e10*/  @P0 BRA `(.L_x_44) ;  /* 0xffffffd000f00947 */ /* 0x000fea000383ffff */
[----:B------:R-:W-:Y:S05]  /*2e20*/  EXIT ;  /* 0x000000000000794d */ /* 0x000fea0003800000 */
.L_x_11:
[----:B------:R-:W-:Y:S01]  /*2e30*/  STG.E.64 desc[UR6][R24.64], RZ ;  /* 0x000000ff18007986 */ /* 0x000fe2000c101b06 */
[----:B------:R-:W-:Y:S05]  /*2e40*/  EXIT ;  /* 0x000000000000794d */ /* 0x000fea0003800000 */
        .weak           $__internal_0_$__cuda_sm20_div_rn_f64_full
        .type           $__internal_0_$__cuda_sm20_div_rn_f64_full,@function
        .size           $__internal_0_$__cuda_sm20_div_rn_f64_full,(.L_x_51 - $__internal_0_$__cuda_sm20_div_rn_f64_full)
$__internal_0_$__cuda_sm20_div_rn_f64_full:
[C---:B------:R-:W-:Y:S01]  /*2e50*/  FSETP.GEU.AND P0, PT, |R31|.reuse, 1.469367938527859385e-39, PT ;  /* 0x001000001f00780b */ /* 0x040fe20003f0e200 */
[----:B------:R-:W-:Y:S01]  /*2e60*/  IMAD.MOV.U32 R36, RZ, RZ, 0x1 ;  /* 0x00000001ff247424 */ /* 0x000fe200078e00ff */
[----:B------:R-:W-:Y:S01]  /*2e70*/  LOP3.LUT R28, R31, 0x800fffff, RZ, 0xc0, !PT ;  /* 0x800fffff1f1c7812 */ /* 0x000fe200078ec0ff */
[----:B------:R-:W-:Y:S01]  /*2e80*/  IMAD.MOV.U32 R38, RZ, RZ, R0 ;  /* 0x000000ffff267224 */ /* 0x000fe200078e0000 */
[----:B------:R-:W-:Y:S01]  /*2e90*/  MOV R39, R13 ;  /* 0x0000000d00277202 */ /* 0x000fe20000000f00 */
[----:B------:R-:W-:Y:S01]  /*2ea0*/  BSSY B1, `(.L_x_45) ;  /* 0x0000059000017945 */ /* 0x000fe20003800000 */
[----:B------:R-:W-:Y:S02]  /*2eb0*/  LOP3.LUT R29, R28, 0x3ff00000, RZ, 0xfc, !PT ;  /* 0x3ff000001c1d7812 */ /* 0x000fe400078efcff */
[----:B------:R-:W-:Y:S02]  /*2ec0*/  MOV R28, R30 ;  /* 0x0000001e001c7202 */ /* 0x000fe40000000f00 */
[----:B------:R-:W-:-:S02]  /*2ed0*/  FSETP.GEU.AND P2, PT, |R39|, 1.469367938527859385e-39, PT ;  /* 0x001000002700780b */ /* 0x000fc40003f4e200 */
[----:B------:R-:W-:Y:S01]  /*2ee0*/  LOP3.LUT R2, R39, 0x7ff00000, RZ, 0xc0, !PT ;  /* 0x7ff0000027027812 */ /* 0x000fe200078ec0ff */
[----:B------:R-:W-:Y:S01]  /*2ef0*/  @!P0 DMUL R28, R30, 8.98846567431157953865e+307 ;  /* 0x7fe000001e1c8828 */ /* 0x000fe20000000000 */
[----:B------:R-:W-:Y:S02]  /*2f00*/  LOP3.LUT R13, R31, 0x7ff00000, RZ, 0xc0, !PT ;  /* 0x7ff000001f0d7812 */ /* 0x000fe400078ec0ff */
[----:B------:R-:W-:Y:S02]  /*2f10*/  MOV R0, 0x1ca00000 ;  /* 0x1ca0000000007802 */ /* 0x000fe40000000f00 */
[----:B------:R-:W-:Y:S01]  /*2f20*/  ISETP.GE.U32.AND P1, PT, R2, R13, PT ;  /* 0x0000000d0200720c */ /* 0x000fe20003f26070 */
[----:B------:R-:W0:Y:S03]  /*2f30*/  MUFU.RCP64H R37, R29 ;  /* 0x0000001d00257308 */ /* 0x000e260000001800 */
[----:B------:R-:W-:-:S02]  /*2f40*/  SEL R17, R0, 0x63400000, !P1 ;  /* 0x6340000000117807 */ /* 0x000fc40004800000 */
[----:B------:R-:W-:Y:S02]  /*2f50*/  @!P2 LOP3.LUT R15, R31, 0x7ff00000, RZ, 0xc0, !PT ;  /* 0x7ff000001f0fa812 */ /* 0x000fe400078ec0ff */
[----:B------:R-:W-:Y:S02]  /*2f60*/  @!P2 MOV R42, RZ ;  /* 0x000000ff002aa202 */ /* 0x000fe40000000f00 */
[----:B------:R-:W-:Y:S02]  /*2f70*/  @!P2 ISETP.GE.U32.AND P3, PT, R2, R15, PT ;  /* 0x0000000f0200a20c */ /* 0x000fe40003f66070 */
[----:B------:R-:W-:Y:S02]  /*2f80*/  @!P0 LOP3.LUT R13, R29, 0x7ff00000, RZ, 0xc0, !PT ;  /* 0x7ff000001d0d8812 */ /* 0x000fe400078ec0ff */
[----:B------:R-:W-:Y:S01]  /*2f90*/  @!P2 SEL R15, R0, 0x63400000, !P3 ;  /* 0x63400000000fa807 */ /* 0x000fe20005800000 */
[----:B0-----:R-:W-:-:S03]  /*2fa0*/  DFMA R40, R36, -R28, 1 ;  /* 0x3ff000002428742b */ /* 0x001fc6000000081c */
[----:B------:R-:W-:-:S04]  /*2fb0*/  @!P2 LOP3.LUT R15, R15, 0x80000000, R39, 0xf8, !PT ;  /* 0x800000000f0fa812 */ /* 0x000fc800078ef827 */
[----:B------:R-:W-:Y:S01]  /*2fc0*/  @!P2 LOP3.LUT R43, R15, 0x100000, RZ, 0xfc, !PT ;  /* 0x001000000f2ba812 */ /* 0x000fe200078efcff */
[----:B------:R-:W-:Y:S01]  /*2fd0*/  IMAD.MOV.U32 R15, RZ, RZ, R2 ;  /* 0x000000ffff0f7224 */ /* 0x000fe200078e0002 */
[----:B------:R-:W-:-:S08]  /*2fe0*/  DFMA R40, R40, R40, R40 ;  /* 0x000000282828722b */ /* 0x000fd00000000028 */
[----:B------:R-:W-:Y:S01]  /*2ff0*/  DFMA R36, R36, R40, R36 ;  /* 0x000000282424722b */ /* 0x000fe20000000024 */
[----:B------:R-:W-:Y:S01]  /*3000*/  LOP3.LUT R41, R17, 0x800fffff, R39, 0xf8, !PT ;  /* 0x800fffff11297812 */ /* 0x000fe200078ef827 */
[----:B------:R-:W-:-:S06]  /*3010*/  IMAD.MOV.U32 R40, RZ, RZ, R38 ;  /* 0x000000ffff287224 */ /* 0x000fcc00078e0026 */
[----:B------:R-:W-:Y:S02]  /*3020*/  DFMA R44, R36, -R28, 1 ;  /* 0x3ff00000242c742b */ /* 0x000fe4000000081c */
[----:B------:R-:W-:-:S06]  /*3030*/  @!P2 DFMA R40, R40, 2, -R42 ;  /* 0x400000002828a82b */ /* 0x000fcc000000082a */
[----:B------:R-:W-:-:S04]  /*3040*/  DFMA R44, R36, R44, R36 ;  /* 0x0000002c242c722b */ /* 0x000fc80000000024 */
[----:B------:R-:W-:-:S04]  /*3050*/  @!P2 LOP3.LUT R15, R41, 0x7ff00000, RZ, 0xc0, !PT ;  /* 0x7ff00000290fa812 */ /* 0x000fc800078ec0ff */
[----:B------:R-:W-:Y:S01]  /*3060*/  IADD3 R17, PT, PT, R15, -0x1, RZ ;  /* 0xffffffff0f117810 */ /* 0x000fe20007ffe0ff */
[----:B------:R-:W-:-:S03]  /*3070*/  DMUL R42, R44, R40 ;  /* 0x000000282c2a7228 */ /* 0x000fc60000000000 */
[----:B------:R-:W-:Y:S01]  /*3080*/  ISETP.GT.U32.AND P0, PT, R17, 0x7feffffe, PT ;  /* 0x7feffffe1100780c */ /* 0x000fe20003f04070 */
[----:B------:R-:W-:-:S04]  /*3090*/  VIADD R17, R13, 0xffffffff ;  /* 0xffffffff0d117836 */ /* 0x000fc80000000000 */
[----:B------:R-:W-:Y:S01]  /*30a0*/  DFMA R36, R42, -R28, R40 ;  /* 0x8000001c2a24722b */ /* 0x000fe20000000028 */
[----:B------:R-:W-:-:S07]  /*30b0*/  ISETP.GT.U32.OR P0, PT, R17, 0x7feffffe, P0 ;  /* 0x7feffffe1100780c */ /* 0x000fce0000704470 */
[----:B------:R-:W-:-:S06]  /*30c0*/  DFMA R36, R44, R36, R42 ;  /* 0x000000242c24722b */ /* 0x000fcc000000002a */
[----:B------:R-:W-:Y:S05]  /*30d0*/  @P0 BRA `(.L_x_46) ;  /* 0x0000000000740947 */ /* 0x000fea0003800000 */
[----:B------:R-:W-:Y:S02]  /*30e0*/  LOP3.LUT R13, R31, 0x7ff00000, RZ, 0xc0, !PT ;  /* 0x7ff000001f0d7812 */ /* 0x000fe400078ec0ff */
[----:B------:R-:W-:Y:S02]  /*30f0*/  MOV R38, RZ ;  /* 0x000000ff00267202 */ /* 0x000fe40000000f00 */
[CC--:B------:R-:W-:Y:S02]  /*3100*/  VIADDMNMX R15, R2.reuse, -R13.reuse, 0xb9600000, !PT ;  /* 0xb9600000020f7446 */ /* 0x0c0fe4000780090d */
[----:B------:R-:W-:Y:S02]  /*3110*/  ISETP.GE.U32.AND P0, PT, R2, R13, PT ;  /* 0x0000000d0200720c */ /* 0x000fe40003f06070 */
[----:B------:R-:W-:Y:S02]  /*3120*/  VIMNMX R15, PT, PT, R15, 0x46a00000, PT ;  /* 0x46a000000f0f7848 */ /* 0x000fe40003fe0100 */
[----:B------:R-:W-:-:S04]  /*3130*/  SEL R0, R0, 0x63400000, !P0 ;  /* 0x6340000000007807 */ /* 0x000fc80004000000 */
[----:B------:R-:W-:-:S05]  /*3140*/  IADD3 R0, PT, PT, -R0, R15, RZ ;  /* 0x0000000f00007210 */ /* 0x000fca0007ffe1ff */
[----:B------:R-:W-:-:S06]  /*3150*/  VIADD R39, R0, 0x7fe00000 ;  /* 0x7fe0000000277836 */ /* 0x000fcc0000000000 */
[----:B------:R-:W-:-:S10]  /*3160*/  DMUL R42, R36, R38 ;  /* 0x00000026242a7228 */ /* 0x000fd40000000000 */
[----:B------:R-:W-:-:S13]  /*3170*/  FSETP.GTU.AND P0, PT, |R43|, 1.469367938527859385e-39, PT ;  /* 0x001000002b00780b */ /* 0x000fda0003f0c200 */
[----:B------:R-:W-:Y:S05]  /*3180*/  @P0 BRA `(.L_x_47) ;  /* 0x0000000000a80947 */ /* 0x000fea0003800000 */
[----:B------:R-:W-:Y:S01]  /*3190*/  DFMA R28, R36, -R28, R40 ;  /* 0x8000001c241c722b */ /* 0x000fe20000000028 */
[----:B------:R-:W-:-:S09]  /*31a0*/  IMAD.MOV.U32 R38, RZ, RZ, RZ ;  /* 0x000000ffff267224 */ /* 0x000fd200078e00ff */
[C---:B------:R-:W-:Y:S02]  /*31b0*/  FSETP.NEU.AND P0, PT, R29.reuse, RZ, PT ;  /* 0x000000ff1d00720b */ /* 0x040fe40003f0d000 */
[----:B------:R-:W-:-:S04]  /*31c0*/  LOP3.LUT R30, R29, 0x80000000, R31, 0x48, !PT ;  /* 0x800000001d1e7812 */ /* 0x000fc800078e481f */
[----:B------:R-:W-:-:S07]  /*31d0*/  LOP3.LUT R39, R30, R39, RZ, 0xfc, !PT ;  /* 0x000000271e277212 */ /* 0x000fce00078efcff */
[----:B------:R-:W-:Y:S05]  /*31e0*/  @!P0 BRA `(.L_x_47) ;  /* 0x0000000000908947 */ /* 0x000fea0003800000 */
[C---:B------:R-:W-:Y:S01]  /*31f0*/  IADD3 R29, PT, PT, -R0.reuse, RZ, RZ ;  /* 0x000000ff001d7210 */ /* 0x040fe20007ffe1ff */
[----:B------:R-:W-:Y:S01]  /*3200*/  IMAD.MOV.U32 R28, RZ, RZ, RZ ;  /* 0x000000ffff1c7224 */ /* 0x000fe200078e00ff */
[----:B------:R-:W-:-:S05]  /*3210*/  IADD3 R0, PT, PT, -R0, -0x43300000, RZ ;  /* 0xbcd0000000007810 */ /* 0x000fca0007ffe1ff */
[----:B------:R-:W-:Y:S02]  /*3220*/  DFMA R28, R42, -R28, R36 ;  /* 0x8000001c2a1c722b */ /* 0x000fe40000000024 */
[----:B------:R-:W-:-:S08]  /*3230*/  DMUL.RP R36, R36, R38 ;  /* 0x0000002624247228 */ /* 0x000fd00000008000 */
[----:B------:R-:W-:Y:S02]  /*3240*/  FSETP.NEU.AND P0, PT, |R29|, R0, PT ;  /* 0x000000001d00720b */ /* 0x000fe40003f0d200 */
[----:B------:R-:W-:Y:S02]  /*3250*/  LOP3.LUT R0, R37, R30, RZ, 0x3c, !PT ;  /* 0x0000001e25007212 */ /* 0x000fe400078e3cff */
[----:B------:R-:W-:Y:S02]  /*3260*/  FSEL R2, R36, R42, !P0 ;  /* 0x0000002a24027208 */ /* 0x000fe40004000000 */
[----:B------:R-:W-:Y:S02]  /*3270*/  FSEL R13, R0, R43, !P0 ;  /* 0x0000002b000d7208 */ /* 0x000fe40004000000 */
[----:B------:R-:W-:-:S03]  /*3280*/  MOV R42, R2 ;  /* 0x00000002002a7202 */ /* 0x000fc60000000f00 */
[----:B------:R-:W-:Y:S01]  /*3290*/  IMAD.MOV.U32 R43, RZ, RZ, R13 ;  /* 0x000000ffff2b7224 */ /* 0x000fe200078e000d */
[----:B------:R-:W-:Y:S06]  /*32a0*/  BRA `(.L_x_47) ;  /* 0x0000000000607947 */ /* 0x000fec0003800000 */
.L_x_46:
[----:B------:R-:W-:-:S14]  /*32b0*/  DSETP.NAN.AND P0, PT, R38, R38, PT ;  /* 0x000000262600722a */ /* 0x000fdc0003f08000 */
[----:B------:R-:W-:Y:S05]  /*32c0*/  @P0 BRA `(.L_x_48) ;  /* 0x00000000004c0947 */ /* 0x000fea0003800000 */
[----:B------:R-:W-:-:S14]  /*32d0*/  DSETP.NAN.AND P0, PT, R30, R30, PT ;  /* 0x0000001e1e00722a */ /* 0x000fdc0003f08000 */
[----:B------:R-:W-:Y:S05]  /*32e0*/  @P0 BRA `(.L_x_49) ;  /* 0x0000000000340947 */ /* 0x000fea0003800000 */
[----:B------:R-:W-:Y:S01]  /*32f0*/  ISETP.NE.AND P0, PT, R15, R13, PT ;  /* 0x0000000d0f00720c */ /* 0x000fe20003f05270 */
[----:B------:R-:W-:Y:S01]  /*3300*/  IMAD.MOV.U32 R43, RZ, RZ, -0x80000 ;  /* 0xfff80000ff2b7424 */ /* 0x000fe200078e00ff */
[----:B------:R-:W-:-:S11]  /*3310*/  MOV R42, 0x0 ;  /* 0x00000000002a7802 */ /* 0x000fd60000000f00 */
[----:B------:R-:W-:Y:S05]  /*3320*/  @!P0 BRA `(.L_x_47) ;  /* 0x0000000000408947 */ /* 0x000fea0003800000 */
[----:B------:R-:W-:Y:S02]  /*3330*/  ISETP.NE.AND P0, PT, R15, 0x7ff00000, PT ;  /* 0x7ff000000f00780c */ /* 0x000fe40003f05270 */
[----:B------:R-:W-:Y:S02]  /*3340*/  LOP3.LUT R31, R39, 0x80000000, R31, 0x48, !PT ;  /* 0x80000000271f7812 */ /* 0x000fe400078e481f */
[----:B------:R-:W-:-:S13]  /*3350*/  ISETP.EQ.OR P0, PT, R13, RZ, !P0 ;  /* 0x000000ff0d00720c */ /* 0x000fda0004702670 */
[----:B------:R-:W-:Y:S01]  /*3360*/  @P0 LOP3.LUT R0, R31, 0x7ff00000, RZ, 0xfc, !PT ;  /* 0x7ff000001f000812 */ /* 0x000fe200078efcff */
[----:B------:R-:W-:Y:S01]  /*3370*/  @!P0 IMAD.MOV.U32 R43, RZ, RZ, R31 ;  /* 0x000000ffff2b8224 */ /* 0x000fe200078e001f */
[----:B------:R-:W-:Y:S02]  /*3380*/  @!P0 MOV R42, RZ ;  /* 0x000000ff002a8202 */ /* 0x000fe40000000f00 */
[----:B------:R-:W-:Y:S01]  /*3390*/  @P0 MOV R42, RZ ;  /* 0x000000ff002a0202 */ /* 0x000fe20000000f00 */
[----:B------:R-:W-:Y:S01]  /*33a0*/  @P0 IMAD.MOV.U32 R43, RZ, RZ, R0 ;  /* 0x000000ffff2b0224 */ /* 0x000fe200078e0000 */
[----:B------:R-:W-:Y:S06]  /*33b0*/  BRA `(.L_x_47) ;  /* 0x00000000001c7947 */ /* 0x000fec0003800000 */
.L_x_49:
[----:B------:R-:W-:Y:S02]  /*33c0*/  LOP3.LUT R13, R31, 0x80000, RZ, 0xfc, !PT ;  /* 0x000800001f0d7812 */ /* 0x000fe400078efcff */
[----:B------:R-:W-:-:S03]  /*33d0*/  MOV R42, R30 ;  /* 0x0000001e002a7202 */ /* 0x000fc60000000f00 */
[----:B------:R-:W-:Y:S01]  /*33e0*/  IMAD.MOV.U32 R43, RZ, RZ, R13 ;  /* 0x000000ffff2b7224 */ /* 0x000fe200078e000d */
[----:B------:R-:W-:Y:S06]  /*33f0*/  BRA `(.L_x_47) ;  /* 0x00000000000c7947 */ /* 0x000fec0003800000 */
.L_x_48:
[----:B------:R-:W-:Y:S02]  /*3400*/  LOP3.LUT R13, R39, 0x80000, RZ, 0xfc, !PT ;  /* 0x00080000270d7812 */ /* 0x000fe400078efcff */
[----:B------:R-:W-:-:S03]  /*3410*/  MOV R42, R38 ;  /* 0x00000026002a7202 */ /* 0x000fc60000000f00 */
[----:B------:R-:W-:-:S07]  /*3420*/  IMAD.MOV.U32 R43, RZ, RZ, R13 ;  /* 0x000000ffff2b7224 */ /* 0x000fce00078e000d */
.L_x_47:
[----:B------:R-:W-:Y:S05]  /*3430*/  BSYNC B1 ;  /* 0x0000000000017941 */ /* 0x000fea0003800000 */
.L_x_45:
[----:B------:R-:W-:Y:S01]  /*3440*/  HFMA2 R35, -RZ, RZ, 0, 0 ;  /* 0x00000000ff237431 */ /* 0x000fe200000001ff */
[----:B------:R-:W-:Y:S01]  /*3450*/  MOV R0, R42 ;  /* 0x0000002a00007202 */ /* 0x000fe20000000f00 */
[----:B------:R-:W-:Y:S02]  /*3460*/  IMAD.MOV.U32 R13, RZ, RZ, R43 ;  /* 0x000000ffff0d7224 */ /* 0x000fe400078e002b */
[----:B------:R-:W-:Y:S05]  /*3470*/  RET.REL.NODEC R34 `(_Z16determinantOnGPUPdS_i) ;  /* 0xffffffc822e07950 */ /* 0x000fea0003c3ffff */
.L_x_50:
[----:B------:R-:W-:-:S00]  /*3480*/  BRA `(.L_x_50) ;  /* 0xfffffffc00fc7947 */ /* 0x000fc0000383ffff */
[----:B------:R-:W-:-:S00]  /*3490*/  NOP ;  /* 0x0000000000007918 */ /* 0x000fc00000000000 */
        /* <DEDUP_REMOVED lines=14> */
.L_x_51:


//--------------------- .nv.shared.reserved.0     --------------------------
	.section	.nv.shared.reserved.0,"aw",@nobits
	.weak		__nv_reservedSMEM_offset_0_alias
	.size		__nv_reservedSMEM_offset_0_alias, 0, 64
	.other		__nv_reservedSMEM_offset_0_alias,@"STO_CUDA_RESERVED_SHARED STV_DEFAULT"
__nv_reservedSMEM_offset_0_alias:
	.zero		0
	.zero		64


//--------------------- .nv.constant0._Z16determinantOnGPUPdS_i --------------------------
	.section	.nv.constant0._Z16determinantOnGPUPdS_i,"a",@progbits
	.sectionflags	@""
	.align	4
.nv.constant0._Z16determinantOnGPUPdS_i:
	.zero		916


//--------------------- SYMBOLS --------------------------

	.type		.nv.reservedSmem.offset0,@object
	.size		.nv.reservedSmem.offset0,0x4
